//
// Generated by NVIDIA NVVM Compiler
//
// Compiler Build ID: CL-36424714
// Cuda compilation tools, release 13.0, V13.0.88
// Based on NVVM 20.0.0
//

.version 9.0
.target sm_100
.address_size 64

	// .globl	_Z4initPii
// _ZZ7reorderPKiS0_PiiS1_iE9scan_base has been demoted
.extern .shared .align 16 .b8 shared[];
.extern .shared .align 16 .b8 shared1[];

.visible .entry _Z4initPii(
	.param .u64 .ptr .align 1 _Z4initPii_param_0,
	.param .u32 _Z4initPii_param_1
)
{
	.reg .pred 	%p<2>;
	.reg .b32 	%r<7>;
	.reg .b64 	%rd<5>;

	ld.param.u64 	%rd1, [_Z4initPii_param_0];
	ld.param.u32 	%r2, [_Z4initPii_param_1];
	mov.u32 	%r3, %tid.x;
	mov.u32 	%r4, %ntid.x;
	mov.u32 	%r5, %ctaid.x;
	mad.lo.s32 	%r1, %r4, %r5, %r3;
	setp.le.s32 	%p1, %r2, %r1;
	@%p1 bra 	$L__BB0_2;
	cvta.to.global.u64 	%rd2, %rd1;
	sub.s32 	%r6, %r2, %r1;
	mul.wide.s32 	%rd3, %r1, 4;
	add.s64 	%rd4, %rd2, %rd3;
	st.global.u32 	[%rd4], %r6;
$L__BB0_2:
	ret;

}
	// .globl	_Z10scan_step1P4int4PKS_iPiiii
.visible .entry _Z10scan_step1P4int4PKS_iPiiii(
	.param .u64 .ptr .align 1 _Z10scan_step1P4int4PKS_iPiiii_param_0,
	.param .u64 .ptr .align 1 _Z10scan_step1P4int4PKS_iPiiii_param_1,
	.param .u32 _Z10scan_step1P4int4PKS_iPiiii_param_2,
	.param .u64 .ptr .align 1 _Z10scan_step1P4int4PKS_iPiiii_param_3,
	.param .u32 _Z10scan_step1P4int4PKS_iPiiii_param_4,
	.param .u32 _Z10scan_step1P4int4PKS_iPiiii_param_5,
	.param .u32 _Z10scan_step1P4int4PKS_iPiiii_param_6
)
{
	.reg .pred 	%p<18>;
	.reg .b32 	%r<97>;
	.reg .b64 	%rd<15>;

	ld.param.u64 	%rd4, [_Z10scan_step1P4int4PKS_iPiiii_param_0];
	ld.param.u64 	%rd5, [_Z10scan_step1P4int4PKS_iPiiii_param_1];
	ld.param.u32 	%r51, [_Z10scan_step1P4int4PKS_iPiiii_param_2];
	ld.param.u64 	%rd6, [_Z10scan_step1P4int4PKS_iPiiii_param_3];
	ld.param.u32 	%r52, [_Z10scan_step1P4int4PKS_iPiiii_param_5];
	ld.param.u32 	%r53, [_Z10scan_step1P4int4PKS_iPiiii_param_6];
	cvta.to.global.u64 	%rd1, %rd6;
	mov.u32 	%r1, %nctaid.x;
	add.s32 	%r55, %r1, %r51;
	add.s32 	%r56, %r55, -1;
	div.u32 	%r2, %r56, %r1;
	mov.u32 	%r3, %tid.x;
	mov.u32 	%r4, %ctaid.x;
	mul.lo.s32 	%r5, %r2, %r4;
	setp.eq.s32 	%p1, %r4, 0;
	mov.b32 	%r82, 0;
	@%p1 bra 	$L__BB1_2;
	add.s32 	%r57, %r4, -1;
	mul.wide.u32 	%rd7, %r57, 4;
	add.s64 	%rd8, %rd1, %rd7;
	ld.global.u32 	%r82, [%rd8];
$L__BB1_2:
	mov.u32 	%r8, %ntid.x;
	add.s32 	%r9, %r8, -1;
	add.s32 	%r59, %r9, %r2;
	div.u32 	%r10, %r59, %r8;
	add.s32 	%r11, %r5, %r2;
	setp.lt.s32 	%p2, %r10, 1;
	@%p2 bra 	$L__BB1_18;
	shl.b32 	%r61, %r3, 2;
	mov.u32 	%r62, shared;
	add.s32 	%r12, %r62, %r61;
	shl.b32 	%r63, %r8, 2;
	add.s32 	%r13, %r62, %r63;
	add.s32 	%r83, %r5, %r3;
	cvta.to.global.u64 	%rd2, %rd5;
	cvta.to.global.u64 	%rd3, %rd4;
	min.u32 	%r15, %r11, %r51;
	mov.b32 	%r81, 0;
$L__BB1_4:
	setp.ge.s32 	%p3, %r83, %r15;
	mov.b32 	%r88, 0;
	mov.u32 	%r89, %r88;
	mov.u32 	%r90, %r88;
	mov.u32 	%r91, %r88;
	@%p3 bra 	$L__BB1_6;
	mul.wide.s32 	%rd9, %r83, 16;
	add.s64 	%rd10, %rd2, %rd9;
	ld.global.nc.v4.u32 	{%r91, %r90, %r89, %r88}, [%rd10];
$L__BB1_6:
	setp.eq.s32 	%p4, %r52, 0;
	@%p4 bra 	$L__BB1_8;
	and.b32  	%r65, %r91, %r53;
	setp.eq.s32 	%p5, %r65, 0;
	selp.u32 	%r91, 1, 0, %p5;
	and.b32  	%r66, %r90, %r53;
	setp.eq.s32 	%p6, %r66, 0;
	selp.u32 	%r90, 1, 0, %p6;
	and.b32  	%r67, %r89, %r53;
	setp.eq.s32 	%p7, %r67, 0;
	selp.u32 	%r89, 1, 0, %p7;
	and.b32  	%r68, %r88, %r53;
	setp.eq.s32 	%p8, %r68, 0;
	selp.u32 	%r88, 1, 0, %p8;
$L__BB1_8:
	setp.lt.u32 	%p9, %r8, 2;
	add.s32 	%r69, %r91, %r90;
	add.s32 	%r70, %r69, %r89;
	add.s32 	%r94, %r70, %r88;
	bar.sync 	0;
	st.shared.u32 	[%r12], %r94;
	@%p9 bra 	$L__BB1_13;
	mov.b32 	%r93, 1;
$L__BB1_10:
	bar.sync 	0;
	setp.lt.u32 	%p10, %r3, %r93;
	@%p10 bra 	$L__BB1_12;
	sub.s32 	%r72, %r3, %r93;
	shl.b32 	%r73, %r72, 2;
	add.s32 	%r75, %r62, %r73;
	ld.shared.u32 	%r76, [%r75];
	add.s32 	%r94, %r76, %r94;
$L__BB1_12:
	bar.sync 	0;
	st.shared.u32 	[%r12], %r94;
	shl.b32 	%r93, %r93, 1;
	setp.lt.u32 	%p11, %r93, %r8;
	@%p11 bra 	$L__BB1_10;
$L__BB1_13:
	setp.eq.s32 	%p12, %r3, 0;
	bar.sync 	0;
	mov.b32 	%r95, 0;
	@%p12 bra 	$L__BB1_15;
	ld.shared.u32 	%r95, [%r12+-4];
$L__BB1_15:
	add.s32 	%r78, %r95, %r82;
	add.s32 	%r43, %r78, %r91;
	add.s32 	%r44, %r43, %r90;
	add.s32 	%r45, %r44, %r89;
	add.s32 	%r96, %r45, %r88;
	ld.shared.u32 	%r79, [%r13+-4];
	add.s32 	%r82, %r79, %r82;
	setp.ge.s32 	%p13, %r83, %r51;
	@%p13 bra 	$L__BB1_17;
	mul.wide.s32 	%rd11, %r83, 16;
	add.s64 	%rd12, %rd3, %rd11;
	st.global.v4.u32 	[%rd12], {%r43, %r44, %r45, %r96};
$L__BB1_17:
	add.s32 	%r81, %r81, 1;
	add.s32 	%r83, %r83, %r8;
	setp.ne.s32 	%p14, %r81, %r10;
	@%p14 bra 	$L__BB1_4;
$L__BB1_18:
	setp.lt.u32 	%p15, %r1, 2;
	setp.ne.s32 	%p16, %r3, %r9;
	or.pred  	%p17, %p15, %p16;
	@%p17 bra 	$L__BB1_20;
	mul.wide.u32 	%rd13, %r4, 4;
	add.s64 	%rd14, %rd1, %rd13;
	st.global.u32 	[%rd14], %r96;
$L__BB1_20:
	ret;

}
	// .globl	_Z5fixupP4int4iPKiPKS_iPii
.visible .entry _Z5fixupP4int4iPKiPKS_iPii(
	.param .u64 .ptr .align 1 _Z5fixupP4int4iPKiPKS_iPii_param_0,
	.param .u32 _Z5fixupP4int4iPKiPKS_iPii_param_1,
	.param .u64 .ptr .align 1 _Z5fixupP4int4iPKiPKS_iPii_param_2,
	.param .u64 .ptr .align 1 _Z5fixupP4int4iPKiPKS_iPii_param_3,
	.param .u32 _Z5fixupP4int4iPKiPKS_iPii_param_4,
	.param .u64 .ptr .align 1 _Z5fixupP4int4iPKiPKS_iPii_param_5,
	.param .u32 _Z5fixupP4int4iPKiPKS_iPii_param_6
)
{
	.reg .pred 	%p<37>;
	.reg .b32 	%r<208>;
	.reg .b64 	%rd<26>;

	ld.param.u64 	%rd10, [_Z5fixupP4int4iPKiPKS_iPii_param_0];
	ld.param.u32 	%r92, [_Z5fixupP4int4iPKiPKS_iPii_param_1];
	ld.param.u64 	%rd9, [_Z5fixupP4int4iPKiPKS_iPii_param_2];
	ld.param.u64 	%rd11, [_Z5fixupP4int4iPKiPKS_iPii_param_3];
	ld.param.u64 	%rd12, [_Z5fixupP4int4iPKiPKS_iPii_param_5];
	ld.param.u32 	%r93, [_Z5fixupP4int4iPKiPKS_iPii_param_6];
	cvta.to.global.u64 	%rd1, %rd12;
	cvta.to.global.u64 	%rd2, %rd11;
	cvta.to.global.u64 	%rd3, %rd10;
	mov.u32 	%r95, %nctaid.x;
	add.s32 	%r96, %r95, %r92;
	add.s32 	%r97, %r96, -1;
	div.u32 	%r1, %r97, %r95;
	mov.u32 	%r2, %tid.x;
	mov.u32 	%r3, %ctaid.x;
	mul.lo.s32 	%r4, %r1, %r3;
	add.s32 	%r203, %r4, %r2;
	setp.eq.s32 	%p1, %r3, 0;
	mov.b32 	%r193, 0;
	@%p1 bra 	$L__BB2_2;
	cvta.to.global.u64 	%rd13, %rd9;
	add.s32 	%r98, %r3, -1;
	mul.wide.u32 	%rd14, %r98, 4;
	add.s64 	%rd15, %rd13, %rd14;
	ld.global.nc.u32 	%r193, [%rd15];
$L__BB2_2:
	mov.u32 	%r8, %ntid.x;
	add.s32 	%r99, %r8, %r1;
	add.s32 	%r100, %r99, -1;
	div.u32 	%r9, %r100, %r8;
	add.s32 	%r101, %r4, %r1;
	min.u32 	%r10, %r101, %r92;
	setp.lt.s32 	%p2, %r9, 1;
	@%p2 bra 	$L__BB2_29;
	and.b32  	%r11, %r9, 3;
	setp.lt.u32 	%p3, %r9, 4;
	@%p3 bra 	$L__BB2_22;
	shl.b32 	%r102, %r8, 1;
	add.s32 	%r201, %r203, %r102;
	sub.s32 	%r200, %r92, %r201;
	mad.lo.s32 	%r199, %r8, 3, %r203;
	sub.s32 	%r198, %r92, %r199;
	add.s32 	%r103, %r2, %r8;
	add.s32 	%r196, %r103, %r4;
	sub.s32 	%r197, %r92, %r196;
	sub.s32 	%r195, %r92, %r203;
	and.b32  	%r104, %r9, 2147483644;
	neg.s32 	%r194, %r104;
$L__BB2_5:
	setp.ge.s32 	%p4, %r203, %r10;
	@%p4 bra 	$L__BB2_9;
	mul.wide.s32 	%rd16, %r203, 16;
	add.s64 	%rd4, %rd3, %rd16;
	ld.global.v4.u32 	{%r29, %r30, %r31, %r32}, [%rd4];
	add.s64 	%rd17, %rd2, %rd16;
	ld.global.nc.v4.u32 	{%r36, %r35, %r34, %r33}, [%rd17];
	setp.ne.s32 	%p5, %r195, 1;
	@%p5 bra 	$L__BB2_8;
	add.s32 	%r105, %r32, %r193;
	st.global.u32 	[%rd1], %r105;
$L__BB2_8:
	and.b32  	%r106, %r36, %r93;
	setp.eq.s32 	%p6, %r106, 0;
	selp.s32 	%r107, -1, 0, %p6;
	add.s32 	%r108, %r29, %r193;
	add.s32 	%r109, %r108, %r107;
	and.b32  	%r110, %r35, %r93;
	setp.eq.s32 	%p7, %r110, 0;
	selp.s32 	%r111, -1, 0, %p7;
	add.s32 	%r112, %r30, %r193;
	add.s32 	%r113, %r112, %r111;
	and.b32  	%r114, %r34, %r93;
	setp.eq.s32 	%p8, %r114, 0;
	selp.s32 	%r115, -1, 0, %p8;
	add.s32 	%r116, %r31, %r193;
	add.s32 	%r117, %r116, %r115;
	and.b32  	%r118, %r33, %r93;
	setp.eq.s32 	%p9, %r118, 0;
	selp.s32 	%r119, -1, 0, %p9;
	add.s32 	%r120, %r32, %r193;
	add.s32 	%r121, %r120, %r119;
	st.global.v4.u32 	[%rd4], {%r109, %r113, %r117, %r121};
$L__BB2_9:
	setp.ge.s32 	%p10, %r196, %r10;
	@%p10 bra 	$L__BB2_13;
	mul.wide.s32 	%rd18, %r196, 16;
	add.s64 	%rd5, %rd3, %rd18;
	ld.global.v4.u32 	{%r37, %r38, %r39, %r40}, [%rd5];
	add.s64 	%rd19, %rd2, %rd18;
	ld.global.nc.v4.u32 	{%r44, %r43, %r42, %r41}, [%rd19];
	setp.ne.s32 	%p11, %r197, 1;
	@%p11 bra 	$L__BB2_12;
	add.s32 	%r122, %r40, %r193;
	st.global.u32 	[%rd1], %r122;
$L__BB2_12:
	and.b32  	%r123, %r44, %r93;
	setp.eq.s32 	%p12, %r123, 0;
	selp.s32 	%r124, -1, 0, %p12;
	add.s32 	%r125, %r37, %r193;
	add.s32 	%r126, %r125, %r124;
	and.b32  	%r127, %r43, %r93;
	setp.eq.s32 	%p13, %r127, 0;
	selp.s32 	%r128, -1, 0, %p13;
	add.s32 	%r129, %r38, %r193;
	add.s32 	%r130, %r129, %r128;
	and.b32  	%r131, %r42, %r93;
	setp.eq.s32 	%p14, %r131, 0;
	selp.s32 	%r132, -1, 0, %p14;
	add.s32 	%r133, %r39, %r193;
	add.s32 	%r134, %r133, %r132;
	and.b32  	%r135, %r41, %r93;
	setp.eq.s32 	%p15, %r135, 0;
	selp.s32 	%r136, -1, 0, %p15;
	add.s32 	%r137, %r40, %r193;
	add.s32 	%r138, %r137, %r136;
	st.global.v4.u32 	[%rd5], {%r126, %r130, %r134, %r138};
$L__BB2_13:
	add.s32 	%r45, %r203, %r8;
	setp.ge.s32 	%p16, %r201, %r10;
	@%p16 bra 	$L__BB2_17;
	mul.wide.s32 	%rd20, %r201, 16;
	add.s64 	%rd6, %rd3, %rd20;
	ld.global.v4.u32 	{%r46, %r47, %r48, %r49}, [%rd6];
	add.s64 	%rd21, %rd2, %rd20;
	ld.global.nc.v4.u32 	{%r53, %r52, %r51, %r50}, [%rd21];
	setp.ne.s32 	%p17, %r200, 1;
	@%p17 bra 	$L__BB2_16;
	add.s32 	%r139, %r49, %r193;
	st.global.u32 	[%rd1], %r139;
$L__BB2_16:
	and.b32  	%r140, %r53, %r93;
	setp.eq.s32 	%p18, %r140, 0;
	selp.s32 	%r141, -1, 0, %p18;
	add.s32 	%r142, %r46, %r193;
	add.s32 	%r143, %r142, %r141;
	and.b32  	%r144, %r52, %r93;
	setp.eq.s32 	%p19, %r144, 0;
	selp.s32 	%r145, -1, 0, %p19;
	add.s32 	%r146, %r47, %r193;
	add.s32 	%r147, %r146, %r145;
	and.b32  	%r148, %r51, %r93;
	setp.eq.s32 	%p20, %r148, 0;
	selp.s32 	%r149, -1, 0, %p20;
	add.s32 	%r150, %r48, %r193;
	add.s32 	%r151, %r150, %r149;
	and.b32  	%r152, %r50, %r93;
	setp.eq.s32 	%p21, %r152, 0;
	selp.s32 	%r153, -1, 0, %p21;
	add.s32 	%r154, %r49, %r193;
	add.s32 	%r155, %r154, %r153;
	st.global.v4.u32 	[%rd6], {%r143, %r147, %r151, %r155};
$L__BB2_17:
	add.s32 	%r54, %r45, %r8;
	setp.ge.s32 	%p22, %r199, %r10;
	@%p22 bra 	$L__BB2_21;
	mul.wide.s32 	%rd22, %r199, 16;
	add.s64 	%rd7, %rd3, %rd22;
	ld.global.v4.u32 	{%r55, %r56, %r57, %r58}, [%rd7];
	add.s64 	%rd23, %rd2, %rd22;
	ld.global.nc.v4.u32 	{%r62, %r61, %r60, %r59}, [%rd23];
	setp.ne.s32 	%p23, %r198, 1;
	@%p23 bra 	$L__BB2_20;
	add.s32 	%r156, %r58, %r193;
	st.global.u32 	[%rd1], %r156;
$L__BB2_20:
	and.b32  	%r157, %r62, %r93;
	setp.eq.s32 	%p24, %r157, 0;
	selp.s32 	%r158, -1, 0, %p24;
	add.s32 	%r159, %r55, %r193;
	add.s32 	%r160, %r159, %r158;
	and.b32  	%r161, %r61, %r93;
	setp.eq.s32 	%p25, %r161, 0;
	selp.s32 	%r162, -1, 0, %p25;
	add.s32 	%r163, %r56, %r193;
	add.s32 	%r164, %r163, %r162;
	and.b32  	%r165, %r60, %r93;
	setp.eq.s32 	%p26, %r165, 0;
	selp.s32 	%r166, -1, 0, %p26;
	add.s32 	%r167, %r57, %r193;
	add.s32 	%r168, %r167, %r166;
	and.b32  	%r169, %r59, %r93;
	setp.eq.s32 	%p27, %r169, 0;
	selp.s32 	%r170, -1, 0, %p27;
	add.s32 	%r171, %r58, %r193;
	add.s32 	%r172, %r171, %r170;
	st.global.v4.u32 	[%rd7], {%r160, %r164, %r168, %r172};
$L__BB2_21:
	add.s32 	%r173, %r54, %r8;
	add.s32 	%r203, %r173, %r8;
	shl.b32 	%r174, %r8, 2;
	add.s32 	%r201, %r201, %r174;
	sub.s32 	%r200, %r200, %r174;
	add.s32 	%r199, %r199, %r174;
	sub.s32 	%r198, %r198, %r174;
	sub.s32 	%r197, %r197, %r174;
	add.s32 	%r196, %r196, %r174;
	sub.s32 	%r195, %r195, %r174;
	add.s32 	%r194, %r194, 4;
	setp.ne.s32 	%p28, %r194, 0;
	@%p28 bra 	$L__BB2_5;
$L__BB2_22:
	setp.eq.s32 	%p29, %r11, 0;
	@%p29 bra 	$L__BB2_29;
	sub.s32 	%r206, %r203, %r92;
	add.s32 	%r205, %r203, 1;
	neg.s32 	%r204, %r11;
$L__BB2_24:
	.pragma "nounroll";
	add.s32 	%r175, %r205, -1;
	setp.ge.s32 	%p30, %r175, %r10;
	@%p30 bra 	$L__BB2_28;
	mul.wide.s32 	%rd24, %r203, 16;
	add.s64 	%rd8, %rd3, %rd24;
	ld.global.v4.u32 	{%r80, %r81, %r82, %r83}, [%rd8];
	add.s64 	%rd25, %rd2, %rd24;
	ld.global.nc.v4.u32 	{%r87, %r86, %r85, %r84}, [%rd25];
	setp.ne.s32 	%p31, %r206, -1;
	@%p31 bra 	$L__BB2_27;
	add.s32 	%r176, %r83, %r193;
	st.global.u32 	[%rd1], %r176;
$L__BB2_27:
	and.b32  	%r177, %r87, %r93;
	setp.eq.s32 	%p32, %r177, 0;
	selp.s32 	%r178, -1, 0, %p32;
	add.s32 	%r179, %r80, %r193;
	add.s32 	%r180, %r179, %r178;
	and.b32  	%r181, %r86, %r93;
	setp.eq.s32 	%p33, %r181, 0;
	selp.s32 	%r182, -1, 0, %p33;
	add.s32 	%r183, %r81, %r193;
	add.s32 	%r184, %r183, %r182;
	and.b32  	%r185, %r85, %r93;
	setp.eq.s32 	%p34, %r185, 0;
	selp.s32 	%r186, -1, 0, %p34;
	add.s32 	%r187, %r82, %r193;
	add.s32 	%r188, %r187, %r186;
	and.b32  	%r189, %r84, %r93;
	setp.eq.s32 	%p35, %r189, 0;
	selp.s32 	%r190, -1, 0, %p35;
	add.s32 	%r191, %r83, %r193;
	add.s32 	%r192, %r191, %r190;
	st.global.v4.u32 	[%rd8], {%r180, %r184, %r188, %r192};
$L__BB2_28:
	add.s32 	%r203, %r203, %r8;
	add.s32 	%r206, %r206, %r8;
	add.s32 	%r205, %r205, %r8;
	add.s32 	%r204, %r204, 1;
	setp.ne.s32 	%p36, %r204, 0;
	@%p36 bra 	$L__BB2_24;
$L__BB2_29:
	ret;

}
	// .globl	_Z7reorderPKiS0_PiiS1_i
.visible .entry _Z7reorderPKiS0_PiiS1_i(
	.param .u64 .ptr .align 1 _Z7reorderPKiS0_PiiS1_i_param_0,
	.param .u64 .ptr .align 1 _Z7reorderPKiS0_PiiS1_i_param_1,
	.param .u64 .ptr .align 1 _Z7reorderPKiS0_PiiS1_i_param_2,
	.param .u32 _Z7reorderPKiS0_PiiS1_i_param_3,
	.param .u64 .ptr .align 1 _Z7reorderPKiS0_PiiS1_i_param_4,
	.param .u32 _Z7reorderPKiS0_PiiS1_i_param_5
)
{
	.reg .pred 	%p<19>;
	.reg .b32 	%r<111>;
	.reg .b64 	%rd<16>;
	// demoted variable
	.shared .align 4 .u32 _ZZ7reorderPKiS0_PiiS1_iE9scan_base;
	ld.param.u64 	%rd4, [_Z7reorderPKiS0_PiiS1_i_param_0];
	ld.param.u64 	%rd5, [_Z7reorderPKiS0_PiiS1_i_param_1];
	ld.param.u64 	%rd6, [_Z7reorderPKiS0_PiiS1_i_param_2];
	ld.param.u32 	%r46, [_Z7reorderPKiS0_PiiS1_i_param_3];
	ld.param.u64 	%rd7, [_Z7reorderPKiS0_PiiS1_i_param_4];
	ld.param.u32 	%r45, [_Z7reorderPKiS0_PiiS1_i_param_5];
	cvta.to.global.u64 	%rd1, %rd6;
	cvta.to.global.u64 	%rd8, %rd7;
	mov.u32 	%r47, %nctaid.x;
	add.s32 	%r48, %r47, %r46;
	add.s32 	%r49, %r48, -1;
	div.u32 	%r50, %r49, %r47;
	mov.u32 	%r1, %tid.x;
	mov.u32 	%r51, %ctaid.x;
	mul.lo.s32 	%r52, %r50, %r51;
	add.s32 	%r99, %r52, %r1;
	mov.u32 	%r3, %ntid.x;
	add.s32 	%r53, %r3, %r50;
	add.s32 	%r54, %r53, -1;
	div.u32 	%r4, %r54, %r3;
	add.s32 	%r55, %r52, %r50;
	min.u32 	%r5, %r55, %r46;
	ld.global.u32 	%r6, [%rd8];
	setp.lt.s32 	%p1, %r4, 1;
	@%p1 bra 	$L__BB3_30;
	shl.b32 	%r57, %r1, 2;
	mov.u32 	%r58, shared1;
	add.s32 	%r7, %r58, %r57;
	and.b32  	%r8, %r3, 3;
	and.b32  	%r9, %r3, 2044;
	and.b32  	%r59, %r3, -4;
	neg.s32 	%r10, %r59;
	cvta.to.global.u64 	%rd2, %rd5;
	cvta.to.global.u64 	%rd3, %rd4;
	mov.b32 	%r98, 0;
$L__BB3_2:
	setp.ge.s32 	%p2, %r99, %r5;
	@%p2 bra 	$L__BB3_29;
	mul.wide.s32 	%rd9, %r99, 4;
	add.s64 	%rd10, %rd2, %rd9;
	ld.global.nc.u32 	%r13, [%rd10];
	add.s64 	%rd11, %rd3, %rd9;
	ld.global.nc.u32 	%r14, [%rd11];
	and.b32  	%r15, %r13, %r45;
	setp.ne.s32 	%p3, %r15, 0;
	@%p3 bra 	$L__BB3_5;
	add.s32 	%r63, %r13, 1;
	st.shared.u32 	[%r7], %r63;
	bra.uni 	$L__BB3_6;
$L__BB3_5:
	mov.b32 	%r60, 0;
	st.shared.u32 	[%r7], %r60;
	add.s32 	%r61, %r99, %r6;
	sub.s32 	%r62, %r61, %r14;
	mul.wide.s32 	%rd12, %r62, 4;
	add.s64 	%rd13, %rd1, %rd12;
	st.global.u32 	[%rd13], %r13;
$L__BB3_6:
	setp.ne.s32 	%p4, %r1, 0;
	bar.sync 	0;
	@%p4 bra 	$L__BB3_27;
	setp.lt.u32 	%p5, %r3, 4;
	st.shared.u32 	[_ZZ7reorderPKiS0_PiiS1_iE9scan_base], %r14;
	mov.b32 	%r107, 0;
	mov.u32 	%r103, %r107;
	@%p5 bra 	$L__BB3_18;
	add.s32 	%r100, %r58, 8;
	mov.b32 	%r103, 0;
	mov.u32 	%r101, %r10;
$L__BB3_9:
	ld.shared.u32 	%r19, [%r100+-8];
	setp.lt.s32 	%p6, %r19, 1;
	@%p6 bra 	$L__BB3_11;
	shl.b32 	%r68, %r103, 2;
	add.s32 	%r70, %r58, %r68;
	st.shared.u32 	[%r70], %r19;
	add.s32 	%r103, %r103, 1;
$L__BB3_11:
	ld.shared.u32 	%r22, [%r100+-4];
	setp.lt.s32 	%p7, %r22, 1;
	@%p7 bra 	$L__BB3_13;
	shl.b32 	%r71, %r103, 2;
	add.s32 	%r73, %r58, %r71;
	st.shared.u32 	[%r73], %r22;
	add.s32 	%r103, %r103, 1;
$L__BB3_13:
	ld.shared.u32 	%r25, [%r100];
	setp.lt.s32 	%p8, %r25, 1;
	@%p8 bra 	$L__BB3_15;
	shl.b32 	%r74, %r103, 2;
	add.s32 	%r76, %r58, %r74;
	st.shared.u32 	[%r76], %r25;
	add.s32 	%r103, %r103, 1;
$L__BB3_15:
	ld.shared.u32 	%r28, [%r100+4];
	setp.lt.s32 	%p9, %r28, 1;
	@%p9 bra 	$L__BB3_17;
	shl.b32 	%r77, %r103, 2;
	add.s32 	%r79, %r58, %r77;
	st.shared.u32 	[%r79], %r28;
	add.s32 	%r103, %r103, 1;
$L__BB3_17:
	add.s32 	%r101, %r101, 4;
	add.s32 	%r100, %r100, 16;
	setp.ne.s32 	%p10, %r101, 0;
	mov.u32 	%r107, %r9;
	@%p10 bra 	$L__BB3_9;
$L__BB3_18:
	setp.eq.s32 	%p11, %r8, 0;
	@%p11 bra 	$L__BB3_27;
	shl.b32 	%r80, %r107, 2;
	add.s32 	%r35, %r58, %r80;
	ld.shared.u32 	%r36, [%r35];
	setp.lt.s32 	%p12, %r36, 1;
	@%p12 bra 	$L__BB3_21;
	shl.b32 	%r82, %r103, 2;
	add.s32 	%r84, %r58, %r82;
	st.shared.u32 	[%r84], %r36;
	add.s32 	%r103, %r103, 1;
$L__BB3_21:
	setp.eq.s32 	%p13, %r8, 1;
	@%p13 bra 	$L__BB3_27;
	ld.shared.u32 	%r39, [%r35+4];
	setp.lt.s32 	%p14, %r39, 1;
	@%p14 bra 	$L__BB3_24;
	shl.b32 	%r85, %r103, 2;
	add.s32 	%r87, %r58, %r85;
	st.shared.u32 	[%r87], %r39;
	add.s32 	%r103, %r103, 1;
$L__BB3_24:
	setp.eq.s32 	%p15, %r8, 2;
	@%p15 bra 	$L__BB3_27;
	ld.shared.u32 	%r42, [%r35+8];
	setp.lt.s32 	%p16, %r42, 1;
	@%p16 bra 	$L__BB3_27;
	shl.b32 	%r88, %r103, 2;
	add.s32 	%r90, %r58, %r88;
	st.shared.u32 	[%r90], %r42;
$L__BB3_27:
	setp.ne.s32 	%p17, %r15, 0;
	bar.sync 	0;
	@%p17 bra 	$L__BB3_29;
	ld.shared.u32 	%r91, [_ZZ7reorderPKiS0_PiiS1_iE9scan_base];
	sub.s32 	%r92, %r14, %r91;
	shl.b32 	%r93, %r92, 2;
	mov.u32 	%r94, shared;
	add.s32 	%r95, %r94, %r93;
	ld.shared.u32 	%r96, [%r95];
	add.s32 	%r97, %r96, -1;
	mul.wide.s32 	%rd14, %r14, 4;
	add.s64 	%rd15, %rd1, %rd14;
	st.global.u32 	[%rd15], %r97;
$L__BB3_29:
	add.s32 	%r98, %r98, 1;
	add.s32 	%r99, %r99, %r3;
	setp.ne.s32 	%p18, %r98, %r4;
	@%p18 bra 	$L__BB3_2;
$L__BB3_30:
	ret;

}


// ===== COMPILED SASS (sm_100) =====

	.target	sm_100

	.elftype	@"ET_EXEC"


//--------------------- .note.nv.tkinfo           --------------------------
	.section	.note.nv.tkinfo,"",@"SHT_NOTE"
	.sectionflags	@"SHF_NOTE_NV_TKINFO"
	.tkinfo
        /*0018*/ 	.word	0x00000002
        /*0030*/ 	.string	""
        /*0030*/ 	.string	"ptxas"
        /*0030*/ 	.string	"Cuda compilation tools, release 13.0, V13.0.88"
        /*0030*/ 	.string	"Build cuda_13.0.r13.0/compiler.36424714_0"
        /*0030*/ 	.string	"-arch sm_100 -m 64 "



//--------------------- .note.nv.cuinfo           --------------------------
	.section	.note.nv.cuinfo,"",@"SHT_NOTE"
	.sectionflags	@"SHF_NOTE_NV_CUINFO"
        /*0018*/ 	.short	0x0002
        /*001a*/ 	.short	0x0064
        /*001c*/ 	.short	0x0082
	.zero		2


//--------------------- .nv.info                  --------------------------
	.section	.nv.info,"",@"SHT_CUDA_INFO"
	.align	4


	//----- nvinfo : EIATTR_REGCOUNT
	.align		4
        /*0000*/ 	.byte	0x04, 0x2f
        /*0002*/ 	.short	(.L_1 - .L_0)
	.align		4
.L_0:
        /*0004*/ 	.word	index@(_Z4initPii)
        /*0008*/ 	.word	0x0000000a


	//----- nvinfo : EIATTR_FRAME_SIZE
	.align		4
.L_1:
        /*000c*/ 	.byte	0x04, 0x11
        /*000e*/ 	.short	(.L_3 - .L_2)
	.align		4
.L_2:
        /*0010*/ 	.word	index@(_Z4initPii)
        /*0014*/ 	.word	0x00000000


	//----- nvinfo : EIATTR_REGCOUNT
	.align		4
.L_3:
        /*0018*/ 	.byte	0x04, 0x2f
        /*001a*/ 	.short	(.L_5 - .L_4)
	.align		4
.L_4:
        /*001c*/ 	.word	index@(_Z10scan_step1P4int4PKS_iPiiii)
        /*0020*/ 	.word	0x00000015


	//----- nvinfo : EIATTR_FRAME_SIZE
	.align		4
.L_5:
        /*0024*/ 	.byte	0x04, 0x11
        /*0026*/ 	.short	(.L_7 - .L_6)
	.align		4
.L_6:
        /*0028*/ 	.word	index@(_Z10scan_step1P4int4PKS_iPiiii)
        /*002c*/ 	.word	0x00000000


	//----- nvinfo : EIATTR_REGCOUNT
	.align		4
.L_7:
        /*0030*/ 	.byte	0x04, 0x2f
        /*0032*/ 	.short	(.L_9 - .L_8)
	.align		4
.L_8:
        /*0034*/ 	.word	index@(_Z5fixupP4int4iPKiPKS_iPii)
        /*0038*/ 	.word	0x00000020


	//----- nvinfo : EIATTR_FRAME_SIZE
	.align		4
.L_9:
        /*003c*/ 	.byte	0x04, 0x11
        /*003e*/ 	.short	(.L_11 - .L_10)
	.align		4
.L_10:
        /*0040*/ 	.word	index@(_Z5fixupP4int4iPKiPKS_iPii)
        /*0044*/ 	.word	0x00000000


	//----- nvinfo : EIATTR_REGCOUNT
	.align		4
.L_11:
        /*0048*/ 	.byte	0x04, 0x2f
        /*004a*/ 	.short	(.L_13 - .L_12)
	.align		4
.L_12:
        /*004c*/ 	.word	index@(_Z7reorderPKiS0_PiiS1_i)
        /*0050*/ 	.word	0x0000001d


	//----- nvinfo : EIATTR_FRAME_SIZE
	.align		4
.L_13:
        /*0054*/ 	.byte	0x04, 0x11
        /*0056*/ 	.short	(.L_15 - .L_14)
	.align		4
.L_14:
        /*0058*/ 	.word	index@(_Z7reorderPKiS0_PiiS1_i)
        /*005c*/ 	.word	0x00000000


	//----- nvinfo : EIATTR_MIN_STACK_SIZE
	.align		4
.L_15:
        /*0060*/ 	.byte	0x04, 0x12
        /*0062*/ 	.short	(.L_17 - .L_16)
	.align		4
.L_16:
        /*0064*/ 	.word	index@(_Z7reorderPKiS0_PiiS1_i)
        /*0068*/ 	.word	0x00000000


	//----- nvinfo : EIATTR_MIN_STACK_SIZE
	.align		4
.L_17:
        /*006c*/ 	.byte	0x04, 0x12
        /*006e*/ 	.short	(.L_19 - .L_18)
	.align		4
.L_18:
        /*0070*/ 	.word	index@(_Z5fixupP4int4iPKiPKS_iPii)
        /*0074*/ 	.word	0x00000000


	//----- nvinfo : EIATTR_MIN_STACK_SIZE
	.align		4
.L_19:
        /*0078*/ 	.byte	0x04, 0x12
        /*007a*/ 	.short	(.L_21 - .L_20)
	.align		4
.L_20:
        /*007c*/ 	.word	index@(_Z10scan_step1P4int4PKS_iPiiii)
        /*0080*/ 	.word	0x00000000


	//----- nvinfo : EIATTR_MIN_STACK_SIZE
	.align		4
.L_21:
        /*0084*/ 	.byte	0x04, 0x12
        /*0086*/ 	.short	(.L_23 - .L_22)
	.align		4
.L_22:
        /*0088*/ 	.word	index@(_Z4initPii)
        /*008c*/ 	.word	0x00000000
.L_23:


//--------------------- .nv.compat                --------------------------
	.section	.nv.compat,"",@"SHT_CUDA_COMPAT_INFO"
	.align	4
        /*0000*/ 	.byte	0x02, 0x09, 0x00, 0x00, 0x02, 0x02, 0x01, 0x00, 0x02, 0x05, 0x05, 0x00, 0x03, 0x07, 0x01, 0x01
        /*0010*/ 	.byte	0x02, 0x03, 0x00, 0x00, 0x02, 0x06, 0x01, 0x00, 0x04, 0x0b, 0x08, 0x00, 0x09, 0x00, 0x00, 0x00
        /*0020*/ 	.byte	0x00, 0x00, 0x00, 0x00


//--------------------- .nv.info._Z7reorderPKiS0_PiiS1_i --------------------------
	.section	.nv.info._Z7reorderPKiS0_PiiS1_i,"",@"SHT_CUDA_INFO"
	.sectionflags	@""
	.align	4


	//----- nvinfo : EIATTR_CUDA_API_VERSION
	.align		4
        /*0000*/ 	.byte	0x04, 0x37
        /*0002*/ 	.short	(.L_25 - .L_24)
.L_24:
        /*0004*/ 	.word	0x00000082


	//----- nvinfo : EIATTR_KPARAM_INFO
	.align		4
.L_25:
        /*0008*/ 	.byte	0x04, 0x17
        /*000a*/ 	.short	(.L_27 - .L_26)
.L_26:
        /*000c*/ 	.word	0x00000000
        /*0010*/ 	.short	0x0005
        /*0012*/ 	.short	0x0028
        /*0014*/ 	.byte	0x00, 0xf0, 0x11, 0x00


	//----- nvinfo : EIATTR_KPARAM_INFO
	.align		4
.L_27:
        /*0018*/ 	.byte	0x04, 0x17
        /*001a*/ 	.short	(.L_29 - .L_28)
.L_28:
        /*001c*/ 	.word	0x00000000
        /*0020*/ 	.short	0x0004
        /*0022*/ 	.short	0x0020
        /*0024*/ 	.byte	0x00, 0xf5, 0x21, 0x00


	//----- nvinfo : EIATTR_KPARAM_INFO
	.align		4
.L_29:
        /*0028*/ 	.byte	0x04, 0x17
        /*002a*/ 	.short	(.L_31 - .L_30)
.L_30:
        /*002c*/ 	.word	0x00000000
        /*0030*/ 	.short	0x0003
        /*0032*/ 	.short	0x0018
        /*0034*/ 	.byte	0x00, 0xf0, 0x11, 0x00


	//----- nvinfo : EIATTR_KPARAM_INFO
	.align		4
.L_31:
        /*0038*/ 	.byte	0x04, 0x17
        /*003a*/ 	.short	(.L_33 - .L_32)
.L_32:
        /*003c*/ 	.word	0x00000000
        /*0040*/ 	.short	0x0002
        /*0042*/ 	.short	0x0010
        /*0044*/ 	.byte	0x00, 0xf5, 0x21, 0x00


	//----- nvinfo : EIATTR_KPARAM_INFO
	.align		4
.L_33:
        /*0048*/ 	.byte	0x04, 0x17
        /*004a*/ 	.short	(.L_35 - .L_34)
.L_34:
        /*004c*/ 	.word	0x00000000
        /*0050*/ 	.short	0x0001
        /*0052*/ 	.short	0x0008
        /*0054*/ 	.byte	0x00, 0xf5, 0x21, 0x00


	//----- nvinfo : EIATTR_KPARAM_INFO
	.align		4
.L_35:
        /*0058*/ 	.byte	0x04, 0x17
        /*005a*/ 	.short	(.L_37 - .L_36)
.L_36:
        /*005c*/ 	.word	0x00000000
        /*0060*/ 	.short	0x0000
        /*0062*/ 	.short	0x0000
        /*0064*/ 	.byte	0x00, 0xf5, 0x21, 0x00


	//----- nvinfo : EIATTR_SPARSE_MMA_MASK
	.align		4
.L_37:
        /*0068*/ 	.byte	0x03, 0x50
        /*006a*/ 	.short	0x0000


	//----- nvinfo : EIATTR_MAXREG_COUNT
	.align		4
        /*006c*/ 	.byte	0x03, 0x1b
        /*006e*/ 	.short	0x00ff


	//----- nvinfo : EIATTR_NUM_BARRIERS
	.align		4
        /*0070*/ 	.byte	0x02, 0x4c
        /*0072*/ 	.byte	0x01
	.zero		1


	//----- nvinfo : EIATTR_MERCURY_ISA_VERSION
	.align		4
        /*0074*/ 	.byte	0x03, 0x5f
        /*0076*/ 	.short	0x0101


	//----- nvinfo : EIATTR_VRC_CTA_INIT_COUNT
	.align		4
        /*0078*/ 	.byte	0x02, 0x4a
	.zero		1
	.zero		1


	//----- nvinfo : EIATTR_EXIT_INSTR_OFFSETS
	.align		4
        /*007c*/ 	.byte	0x04, 0x1c
        /*007e*/ 	.short	(.L_39 - .L_38)


	//   ....[0]....
.L_38:
        /*0080*/ 	.word	0x000002c0


	//   ....[1]....
        /*0084*/ 	.word	0x00001360


	//----- nvinfo : EIATTR_CRS_STACK_SIZE
	.align		4
.L_39:
        /*0088*/ 	.byte	0x04, 0x1e
        /*008a*/ 	.short	(.L_41 - .L_40)
.L_40:
        /*008c*/ 	.word	0x00000000


	//----- nvinfo : EIATTR_CBANK_PARAM_SIZE
	.align		4
.L_41:
        /*0090*/ 	.byte	0x03, 0x19
        /*0092*/ 	.short	0x002c


	//----- nvinfo : EIATTR_PARAM_CBANK
	.align		4
        /*0094*/ 	.byte	0x04, 0x0a
        /*0096*/ 	.short	(.L_43 - .L_42)
	.align		4
.L_42:
        /*0098*/ 	.word	index@(.nv.constant0._Z7reorderPKiS0_PiiS1_i)
        /*009c*/ 	.short	0x0380
        /*009e*/ 	.short	0x002c


	//----- nvinfo : EIATTR_SW_WAR
	.align		4
.L_43:
        /*00a0*/ 	.byte	0x04, 0x36
        /*00a2*/ 	.short	(.L_45 - .L_44)
.L_44:
        /*00a4*/ 	.word	0x00000008
.L_45:


//--------------------- .nv.info._Z5fixupP4int4iPKiPKS_iPii --------------------------
	.section	.nv.info._Z5fixupP4int4iPKiPKS_iPii,"",@"SHT_CUDA_INFO"
	.sectionflags	@""
	.align	4


	//----- nvinfo : EIATTR_CUDA_API_VERSION
	.align		4
        /*0000*/ 	.byte	0x04, 0x37
        /*0002*/ 	.short	(.L_47 - .L_46)
.L_46:
        /*0004*/ 	.word	0x00000082


	//----- nvinfo : EIATTR_KPARAM_INFO
	.align		4
.L_47:
        /*0008*/ 	.byte	0x04, 0x17
        /*000a*/ 	.short	(.L_49 - .L_48)
.L_48:
        /*000c*/ 	.word	0x00000000
        /*0010*/ 	.short	0x0006
        /*0012*/ 	.short	0x0030
        /*0014*/ 	.byte	0x00, 0xf0, 0x11, 0x00


	//----- nvinfo : EIATTR_KPARAM_INFO
	.align		4
.L_49:
        /*0018*/ 	.byte	0x04, 0x17
        /*001a*/ 	.short	(.L_51 - .L_50)
.L_50:
        /*001c*/ 	.word	0x00000000
        /*0020*/ 	.short	0x0005
        /*0022*/ 	.short	0x0028
        /*0024*/ 	.byte	0x00, 0xf5, 0x21, 0x00


	//----- nvinfo : EIATTR_KPARAM_INFO
	.align		4
.L_51:
        /*0028*/ 	.byte	0x04, 0x17
        /*002a*/ 	.short	(.L_53 - .L_52)
.L_52:
        /*002c*/ 	.word	0x00000000
        /*0030*/ 	.short	0x0004
        /*0032*/ 	.short	0x0020
        /*0034*/ 	.byte	0x00, 0xf0, 0x11, 0x00


	//----- nvinfo : EIATTR_KPARAM_INFO
	.align		4
.L_53:
        /*0038*/ 	.byte	0x04, 0x17
        /*003a*/ 	.short	(.L_55 - .L_54)
.L_54:
        /*003c*/ 	.word	0x00000000
        /*0040*/ 	.short	0x0003
        /*0042*/ 	.short	0x0018
        /*0044*/ 	.byte	0x00, 0xf5, 0x21, 0x00


	//----- nvinfo : EIATTR_KPARAM_INFO
	.align		4
.L_55:
        /*0048*/ 	.byte	0x04, 0x17
        /*004a*/ 	.short	(.L_57 - .L_56)
.L_56:
        /*004c*/ 	.word	0x00000000
        /*0050*/ 	.short	0x0002
        /*0052*/ 	.short	0x0010
        /*0054*/ 	.byte	0x00, 0xf5, 0x21, 0x00


	//----- nvinfo : EIATTR_KPARAM_INFO
	.align		4
.L_57:
        /*0058*/ 	.byte	0x04, 0x17
        /*005a*/ 	.short	(.L_59 - .L_58)
.L_58:
        /*005c*/ 	.word	0x00000000
        /*0060*/ 	.short	0x0001
        /*0062*/ 	.short	0x0008
        /*0064*/ 	.byte	0x00, 0xf0, 0x11, 0x00


	//----- nvinfo : EIATTR_KPARAM_INFO
	.align		4
.L_59:
        /*0068*/ 	.byte	0x04, 0x17
        /*006a*/ 	.short	(.L_61 - .L_60)
.L_60:
        /*006c*/ 	.word	0x00000000
        /*0070*/ 	.short	0x0000
        /*0072*/ 	.short	0x0000
        /*0074*/ 	.byte	0x00, 0xf5, 0x21, 0x00


	//----- nvinfo : EIATTR_SPARSE_MMA_MASK
	.align		4
.L_61:
        /*0078*/ 	.byte	0x03, 0x50
        /*007a*/ 	.short	0x0000


	//----- nvinfo : EIATTR_MAXREG_COUNT
	.align		4
        /*007c*/ 	.byte	0x03, 0x1b
        /*007e*/ 	.short	0x00ff


	//----- nvinfo : EIATTR_MERCURY_ISA_VERSION
	.align		4
        /*0080*/ 	.byte	0x03, 0x5f
        /*0082*/ 	.short	0x0101


	//----- nvinfo : EIATTR_VRC_CTA_INIT_COUNT
	.align		4
        /*0084*/ 	.byte	0x02, 0x4a
	.zero		1
	.zero		1


	//----- nvinfo : EIATTR_EXIT_INSTR_OFFSETS
	.align		4
        /*0088*/ 	.byte	0x04, 0x1c
        /*008a*/ 	.short	(.L_63 - .L_62)


	//   ....[0]....
.L_62:
        /*008c*/ 	.word	0x00000330


	//   ....[1]....
        /*0090*/ 	.word	0x00000ca0


	//   ....[2]....
        /*0094*/ 	.word	0x00000f50


	//----- nvinfo : EIATTR_CRS_STACK_SIZE
	.align		4
.L_63:
        /*0098*/ 	.byte	0x04, 0x1e
        /*009a*/ 	.short	(.L_65 - .L_64)
.L_64:
        /*009c*/ 	.word	0x00000000


	//----- nvinfo : EIATTR_CBANK_PARAM_SIZE
	.align		4
.L_65:
        /*00a0*/ 	.byte	0x03, 0x19
        /*00a2*/ 	.short	0x0034


	//----- nvinfo : EIATTR_PARAM_CBANK
	.align		4
        /*00a4*/ 	.byte	0x04, 0x0a
        /*00a6*/ 	.short	(.L_67 - .L_66)
	.align		4
.L_66:
        /*00a8*/ 	.word	index@(.nv.constant0._Z5fixupP4int4iPKiPKS_iPii)
        /*00ac*/ 	.short	0x0380
        /*00ae*/ 	.short	0x0034


	//----- nvinfo : EIATTR_SW_WAR
	.align		4
.L_67:
        /*00b0*/ 	.byte	0x04, 0x36
        /*00b2*/ 	.short	(.L_69 - .L_68)
.L_68:
        /*00b4*/ 	.word	0x00000008
.L_69:


//--------------------- .nv.info._Z10scan_step1P4int4PKS_iPiiii --------------------------
	.section	.nv.info._Z10scan_step1P4int4PKS_iPiiii,"",@"SHT_CUDA_INFO"
	.sectionflags	@""
	.align	4


	//----- nvinfo : EIATTR_CUDA_API_VERSION
	.align		4
        /*0000*/ 	.byte	0x04, 0x37
        /*0002*/ 	.short	(.L_71 - .L_70)
.L_70:
        /*0004*/ 	.word	0x00000082


	//----- nvinfo : EIATTR_KPARAM_INFO
	.align		4
.L_71:
        /*0008*/ 	.byte	0x04, 0x17
        /*000a*/ 	.short	(.L_73 - .L_72)
.L_72:
        /*000c*/ 	.word	0x00000000
        /*0010*/ 	.short	0x0006
        /*0012*/ 	.short	0x0028
        /*0014*/ 	.byte	0x00, 0xf0, 0x11, 0x00


	//----- nvinfo : EIATTR_KPARAM_INFO
	.align		4
.L_73:
        /*0018*/ 	.byte	0x04, 0x17
        /*001a*/ 	.short	(.L_75 - .L_74)
.L_74:
        /*001c*/ 	.word	0x00000000
        /*0020*/ 	.short	0x0005
        /*0022*/ 	.short	0x0024
        /*0024*/ 	.byte	0x00, 0xf0, 0x11, 0x00


	//----- nvinfo : EIATTR_KPARAM_INFO
	.align		4
.L_75:
        /*0028*/ 	.byte	0x04, 0x17
        /*002a*/ 	.short	(.L_77 - .L_76)
.L_76:
        /*002c*/ 	.word	0x00000000
        /*0030*/ 	.short	0x0004
        /*0032*/ 	.short	0x0020
        /*0034*/ 	.byte	0x00, 0xf0, 0x11, 0x00


	//----- nvinfo : EIATTR_KPARAM_INFO
	.align		4
.L_77:
        /*0038*/ 	.byte	0x04, 0x17
        /*003a*/ 	.short	(.L_79 - .L_78)
.L_78:
        /*003c*/ 	.word	0x00000000
        /*0040*/ 	.short	0x0003
        /*0042*/ 	.short	0x0018
        /*0044*/ 	.byte	0x00, 0xf5, 0x21, 0x00


	//----- nvinfo : EIATTR_KPARAM_INFO
	.align		4
.L_79:
        /*0048*/ 	.byte	0x04, 0x17
        /*004a*/ 	.short	(.L_81 - .L_80)
.L_80:
        /*004c*/ 	.word	0x00000000
        /*0050*/ 	.short	0x0002
        /*0052*/ 	.short	0x0010
        /*0054*/ 	.byte	0x00, 0xf0, 0x11, 0x00


	//----- nvinfo : EIATTR_KPARAM_INFO
	.align		4
.L_81:
        /*0058*/ 	.byte	0x04, 0x17
        /*005a*/ 	.short	(.L_83 - .L_82)
.L_82:
        /*005c*/ 	.word	0x00000000
        /*0060*/ 	.short	0x0001
        /*0062*/ 	.short	0x0008
        /*0064*/ 	.byte	0x00, 0xf5, 0x21, 0x00


	//----- nvinfo : EIATTR_KPARAM_INFO
	.align		4
.L_83:
        /*0068*/ 	.byte	0x04, 0x17
        /*006a*/ 	.short	(.L_85 - .L_84)
.L_84:
        /*006c*/ 	.word	0x00000000
        /*0070*/ 	.short	0x0000
        /*0072*/ 	.short	0x0000
        /*0074*/ 	.byte	0x00, 0xf5, 0x21, 0x00


	//----- nvinfo : EIATTR_SPARSE_MMA_MASK
	.align		4
.L_85:
        /*0078*/ 	.byte	0x03, 0x50
        /*007a*/ 	.short	0x0000


	//----- nvinfo : EIATTR_MAXREG_COUNT
	.align		4
        /*007c*/ 	.byte	0x03, 0x1b
        /*007e*/ 	.short	0x00ff


	//----- nvinfo : EIATTR_NUM_BARRIERS
	.align		4
        /*0080*/ 	.byte	0x02, 0x4c
        /*0082*/ 	.byte	0x01
	.zero		1


	//----- nvinfo : EIATTR_MERCURY_ISA_VERSION
	.align		4
        /*0084*/ 	.byte	0x03, 0x5f
        /*0086*/ 	.short	0x0101


	//----- nvinfo : EIATTR_VRC_CTA_INIT_COUNT
	.align		4
        /*0088*/ 	.byte	0x02, 0x4a
	.zero		1
	.zero		1


	//----- nvinfo : EIATTR_EXIT_INSTR_OFFSETS
	.align		4
        /*008c*/ 	.byte	0x04, 0x1c
        /*008e*/ 	.short	(.L_87 - .L_86)


	//   ....[0]....
.L_86:
        /*0090*/ 	.word	0x00000780


	//   ....[1]....
        /*0094*/ 	.word	0x000007c0


	//----- nvinfo : EIATTR_CBANK_PARAM_SIZE
	.align		4
.L_87:
        /*0098*/ 	.byte	0x03, 0x19
        /*009a*/ 	.short	0x002c


	//----- nvinfo : EIATTR_PARAM_CBANK
	.align		4
        /*009c*/ 	.byte	0x04, 0x0a
        /*009e*/ 	.short	(.L_89 - .L_88)
	.align		4
.L_88:
        /*00a0*/ 	.word	index@(.nv.constant0._Z10scan_step1P4int4PKS_iPiiii)
        /*00a4*/ 	.short	0x0380
        /*00a6*/ 	.short	0x002c


	//----- nvinfo : EIATTR_SW_WAR
	.align		4
.L_89:
        /*00a8*/ 	.byte	0x04, 0x36
        /*00aa*/ 	.short	(.L_91 - .L_90)
.L_90:
        /*00ac*/ 	.word	0x00000008
.L_91:


//--------------------- .nv.info._Z4initPii       --------------------------
	.section	.nv.info._Z4initPii,"",@"SHT_CUDA_INFO"
	.sectionflags	@""
	.align	4


	//----- nvinfo : EIATTR_CUDA_API_VERSION
	.align		4
        /*0000*/ 	.byte	0x04, 0x37
        /*0002*/ 	.short	(.L_93 - .L_92)
.L_92:
        /*0004*/ 	.word	0x00000082


	//----- nvinfo : EIATTR_KPARAM_INFO
	.align		4
.L_93:
        /*0008*/ 	.byte	0x04, 0x17
        /*000a*/ 	.short	(.L_95 - .L_94)
.L_94:
        /*000c*/ 	.word	0x00000000
        /*0010*/ 	.short	0x0001
        /*0012*/ 	.short	0x0008
        /*0014*/ 	.byte	0x00, 0xf0, 0x11, 0x00


	//----- nvinfo : EIATTR_KPARAM_INFO
	.align		4
.L_95:
        /*0018*/ 	.byte	0x04, 0x17
        /*001a*/ 	.short	(.L_97 - .L_96)
.L_96:
        /*001c*/ 	.word	0x00000000
        /*0020*/ 	.short	0x0000
        /*0022*/ 	.short	0x0000
        /*0024*/ 	.byte	0x00, 0xf5, 0x21, 0x00


	//----- nvinfo : EIATTR_SPARSE_MMA_MASK
	.align		4
.L_97:
        /*0028*/ 	.byte	0x03, 0x50
        /*002a*/ 	.short	0x0000


	//----- nvinfo : EIATTR_MAXREG_COUNT
	.align		4
        /*002c*/ 	.byte	0x03, 0x1b
        /*002e*/ 	.short	0x00ff


	//----- nvinfo : EIATTR_MERCURY_ISA_VERSION
	.align		4
        /*0030*/ 	.byte	0x03, 0x5f
        /*0032*/ 	.short	0x0101


	//----- nvinfo : EIATTR_VRC_CTA_INIT_COUNT
	.align		4
        /*0034*/ 	.byte	0x02, 0x4a
	.zero		1
	.zero		1


	//----- nvinfo : EIATTR_EXIT_INSTR_OFFSETS
	.align		4
        /*0038*/ 	.byte	0x04, 0x1c
        /*003a*/ 	.short	(.L_99 - .L_98)


	//   ....[0]....
.L_98:
        /*003c*/ 	.word	0x00000070


	//   ....[1]....
        /*0040*/ 	.word	0x000000d0


	//----- nvinfo : EIATTR_CBANK_PARAM_SIZE
	.align		4
.L_99:
        /*0044*/ 	.byte	0x03, 0x19
        /*0046*/ 	.short	0x000c


	//----- nvinfo : EIATTR_PARAM_CBANK
	.align		4
        /*0048*/ 	.byte	0x04, 0x0a
        /*004a*/ 	.short	(.L_101 - .L_100)
	.align		4
.L_100:
        /*004c*/ 	.word	index@(.nv.constant0._Z4initPii)
        /*0050*/ 	.short	0x0380
        /*0052*/ 	.short	0x000c


	//----- nvinfo : EIATTR_SW_WAR
	.align		4
.L_101:
        /*0054*/ 	.byte	0x04, 0x36
        /*0056*/ 	.short	(.L_103 - .L_102)
.L_102:
        /*0058*/ 	.word	0x00000008
.L_103:


//--------------------- .nv.callgraph             --------------------------
	.section	.nv.callgraph,"",@"SHT_CUDA_CALLGRAPH"
	.align	4
	.sectionentsize	8
	.align		4
        /*0000*/ 	.word	0x00000000
	.align		4
        /*0004*/ 	.word	0xffffffff
	.align		4
        /*0008*/ 	.word	0x00000000
	.align		4
        /*000c*/ 	.word	0xfffffffe
	.align		4
        /*0010*/ 	.word	0x00000000
	.align		4
        /*0014*/ 	.word	0xfffffffd
	.align		4
        /*0018*/ 	.word	0x00000000
	.align		4
        /*001c*/ 	.word	0xfffffffc


//--------------------- .text._Z7reorderPKiS0_PiiS1_i --------------------------
	.section	.text._Z7reorderPKiS0_PiiS1_i,"ax",@progbits
	.align	128
        .global         _Z7reorderPKiS0_PiiS1_i
        .type           _Z7reorderPKiS0_PiiS1_i,@function
        .size           _Z7reorderPKiS0_PiiS1_i,(.L_x_31 - _Z7reorderPKiS0_PiiS1_i)
        .other          _Z7reorderPKiS0_PiiS1_i,@"STO_CUDA_ENTRY STV_DEFAULT"
_Z7reorderPKiS0_PiiS1_i:
.text._Z7reorderPKiS0_PiiS1_i:
[----:B------:R-:W-:Y:S08]  /*0000*/  LDC R1, c[0x0][0x37c] ;  /* 0x0000df00ff017b82 */ /* 0x000ff00000000800 */
[----:B------:R-:W0:Y:S08]  /*0010*/  LDC R7, c[0x0][0x370] ;  /* 0x0000dc00ff077b82 */ /* 0x000e300000000800 */
[----:B------:R-:W1:Y:S08]  /*0020*/  LDC R18, c[0x0][0x360] ;  /* 0x0000d800ff127b82 */ /* 0x000e700000000800 */
[----:B------:R-:W2:Y:S01]  /*0030*/  LDC R10, c[0x0][0x398] ;  /* 0x0000e600ff0a7b82 */ /* 0x000ea20000000800 */
[----:B0-----:R-:W0:Y:S01]  /*0040*/  I2F.U32.RP R0, R7 ;  /* 0x0000000700007306 */ /* 0x001e220000209000 */
[----:B------:R-:W-:-:S07]  /*0050*/  ISETP.NE.U32.AND P2, PT, R7, RZ, PT ;  /* 0x000000ff0700720c */ /* 0x000fce0003f45070 */
[----:B-1----:R-:W1:Y:S08]  /*0060*/  I2F.U32.RP R4, R18 ;  /* 0x0000001200047306 */ /* 0x002e700000209000 */
[----:B0-----:R-:W0:Y:S08]  /*0070*/  MUFU.RCP R0, R0 ;  /* 0x0000000000007308 */ /* 0x001e300000001000 */
[----:B-1----:R-:W-:Y:S01]  /*0080*/  MUFU.RCP R4, R4 ;  /* 0x0000000400047308 */ /* 0x002fe20000001000 */
[----:B0-----:R-:W-:Y:S01]  /*0090*/  VIADD R2, R0, 0xffffffe ;  /* 0x0ffffffe00027836 */ /* 0x001fe20000000000 */
[----:B--2---:R-:W-:-:S06]  /*00a0*/  IADD3 R0, PT, PT, R7, -0x1, R10 ;  /* 0xffffffff07007810 */ /* 0x004fcc0007ffe00a */
[----:B------:R0:W1:Y:S02]  /*00b0*/  F2I.FTZ.U32.TRUNC.NTZ R3, R2 ;  /* 0x0000000200037305 */ /* 0x000064000021f000 */
[----:B0-----:R-:W-:Y:S02]  /*00c0*/  IMAD.MOV.U32 R2, RZ, RZ, RZ ;  /* 0x000000ffff027224 */ /* 0x001fe400078e00ff */
[----:B-1----:R-:W-:-:S04]  /*00d0*/  IMAD.MOV R6, RZ, RZ, -R3 ;  /* 0x000000ffff067224 */ /* 0x002fc800078e0a03 */
[----:B------:R-:W-:-:S04]  /*00e0*/  IMAD R5, R6, R7, RZ ;  /* 0x0000000706057224 */ /* 0x000fc800078e02ff */
[----:B------:R-:W-:-:S06]  /*00f0*/  IMAD.HI.U32 R3, R3, R5, R2 ;  /* 0x0000000503037227 */ /* 0x000fcc00078e0002 */
[----:B------:R-:W-:-:S05]  /*0100*/  IMAD.HI.U32 R5, R3, R0, RZ ;  /* 0x0000000003057227 */ /* 0x000fca00078e00ff */
[----:B------:R-:W-:-:S05]  /*0110*/  IADD3 R2, PT, PT, -R5, RZ, RZ ;  /* 0x000000ff05027210 */ /* 0x000fca0007ffe1ff */
[----:B------:R-:W-:Y:S02]  /*0120*/  IMAD R0, R7, R2, R0 ;  /* 0x0000000207007224 */ /* 0x000fe400078e0200 */
[----:B------:R-:W-:-:S03]  /*0130*/  VIADD R2, R4, 0xffffffe ;  /* 0x0ffffffe04027836 */ /* 0x000fc60000000000 */
[----:B------:R-:W-:Y:S01]  /*0140*/  ISETP.GE.U32.AND P0, PT, R0, R7, PT ;  /* 0x000000070000720c */ /* 0x000fe20003f06070 */
[----:B------:R0:W1:Y:S02]  /*0150*/  F2I.FTZ.U32.TRUNC.NTZ R3, R2 ;  /* 0x0000000200037305 */ /* 0x000064000021f000 */
[----:B0-----:R-:W-:-:S10]  /*0160*/  IMAD.MOV.U32 R2, RZ, RZ, RZ ;  /* 0x000000ffff027224 */ /* 0x001fd400078e00ff */
[----:B------:R-:W-:Y:S01]  /*0170*/  @P0 IMAD.IADD R0, R0, 0x1, -R7 ;  /* 0x0000000100000824 */ /* 0x000fe200078e0a07 */
[----:B------:R-:W-:Y:S01]  /*0180*/  @P0 IADD3 R5, PT, PT, R5, 0x1, RZ ;  /* 0x0000000105050810 */ /* 0x000fe20007ffe0ff */
[----:B-1----:R-:W-:-:S03]  /*0190*/  IMAD.MOV R9, RZ, RZ, -R3 ;  /* 0x000000ffff097224 */ /* 0x002fc600078e0a03 */
[----:B------:R-:W-:Y:S01]  /*01a0*/  ISETP.GE.U32.AND P1, PT, R0, R7, PT ;  /* 0x000000070000720c */ /* 0x000fe20003f26070 */
[----:B------:R-:W-:-:S04]  /*01b0*/  IMAD R9, R9, R18, RZ ;  /* 0x0000001209097224 */ /* 0x000fc800078e02ff */
[----:B------:R-:W-:-:S08]  /*01c0*/  IMAD.HI.U32 R2, R3, R9, R2 ;  /* 0x0000000903027227 */ /* 0x000fd000078e0002 */
[----:B------:R-:W-:Y:S01]  /*01d0*/  @P1 VIADD R5, R5, 0x1 ;  /* 0x0000000105051836 */ /* 0x000fe20000000000 */
[----:B------:R-:W-:Y:S02]  /*01e0*/  @!P2 LOP3.LUT R5, RZ, R7, RZ, 0x33, !PT ;  /* 0x00000007ff05a212 */ /* 0x000fe400078e33ff */
[C---:B------:R-:W-:Y:S02]  /*01f0*/  ISETP.NE.U32.AND P2, PT, R18.reuse, RZ, PT ;  /* 0x000000ff1200720c */ /* 0x040fe40003f45070 */
[----:B------:R-:W-:-:S05]  /*0200*/  IADD3 R3, PT, PT, R18, -0x1, R5 ;  /* 0xffffffff12037810 */ /* 0x000fca0007ffe005 */
[----:B------:R-:W-:-:S04]  /*0210*/  IMAD.HI.U32 R16, R2, R3, RZ ;  /* 0x0000000302107227 */ /* 0x000fc800078e00ff */
[----:B------:R-:W-:-:S04]  /*0220*/  IMAD.MOV R0, RZ, RZ, -R16 ;  /* 0x000000ffff007224 */ /* 0x000fc800078e0a10 */
[----:B------:R-:W-:Y:S02]  /*0230*/  IMAD R3, R18, R0, R3 ;  /* 0x0000000012037224 */ /* 0x000fe400078e0203 */
[----:B------:R-:W0:Y:S03]  /*0240*/  S2R R0, SR_CTAID.X ;  /* 0x0000000000007919 */ /* 0x000e260000002500 */
[----:B------:R-:W-:-:S13]  /*0250*/  ISETP.GE.U32.AND P0, PT, R3, R18, PT ;  /* 0x000000120300720c */ /* 0x000fda0003f06070 */
[----:B------:R-:W-:Y:S01]  /*0260*/  @P0 IADD3 R3, PT, PT, R3, -R18, RZ ;  /* 0x8000001203030210 */ /* 0x000fe20007ffe0ff */
[----:B------:R-:W-:-:S03]  /*0270*/  @P0 VIADD R16, R16, 0x1 ;  /* 0x0000000110100836 */ /* 0x000fc60000000000 */
[----:B------:R-:W-:-:S13]  /*0280*/  ISETP.GE.U32.AND P1, PT, R3, R18, PT ;  /* 0x000000120300720c */ /* 0x000fda0003f26070 */
[----:B------:R-:W-:Y:S01]  /*0290*/  @P1 VIADD R16, R16, 0x1 ;  /* 0x0000000110101836 */ /* 0x000fe20000000000 */
[----:B------:R-:W-:-:S04]  /*02a0*/  @!P2 LOP3.LUT R16, RZ, R18, RZ, 0x33, !PT ;  /* 0x00000012ff10a212 */ /* 0x000fc800078e33ff */
[----:B------:R-:W-:-:S13]  /*02b0*/  ISETP.GE.AND P0, PT, R16, 0x1, PT ;  /* 0x000000011000780c */ /* 0x000fda0003f06270 */
[----:B0-----:R-:W-:Y:S05]  /*02c0*/  @!P0 EXIT ;  /* 0x000000000000894d */ /* 0x001fea0003800000 */
[----:B------:R-:W0:Y:S01]  /*02d0*/  S2R R12, SR_TID.X ;  /* 0x00000000000c7919 */ /* 0x000e220000002100 */
[----:B------:R-:W1:Y:S01]  /*02e0*/  S2UR UR5, SR_CgaCtaId ;  /* 0x00000000000579c3 */ /* 0x000e620000008800 */
[----:B------:R-:W2:Y:S07]  /*02f0*/  LDCU.64 UR6, c[0x0][0x358] ;  /* 0x00006b00ff0677ac */ /* 0x000eae0008000a00 */
[----:B------:R-:W2:Y:S01]  /*0300*/  LDC.64 R14, c[0x0][0x3a0] ;  /* 0x0000e800ff0e7b82 */ /* 0x000ea20000000a00 */
[----:B------:R-:W-:-:S02]  /*0310*/  UMOV UR4, 0x400 ;  /* 0x0000040000047882 */ /* 0x000fc40000000000 */
[----:B------:R-:W-:Y:S01]  /*0320*/  UIADD3 UR4, UPT, UPT, UR4, 0x10, URZ ;  /* 0x0000001004047890 */ /* 0x000fe2000fffe0ff */
[----:B------:R-:W-:Y:S01]  /*0330*/  IMAD R3, R5, R0, R5 ;  /* 0x0000000005037224 */ /* 0x000fe200078e0205 */
[----:B------:R-:W-:Y:S02]  /*0340*/  LOP3.LUT R8, R18, 0x3, RZ, 0xc0, !PT ;  /* 0x0000000312087812 */ /* 0x000fe400078ec0ff */
[----:B-1----:R-:W-:Y:S02]  /*0350*/  ULEA UR4, UR5, UR4, 0x18 ;  /* 0x0000000405047291 */ /* 0x002fe4000f8ec0ff */
[----:B------:R-:W-:-:S04]  /*0360*/  VIMNMX.U32 R10, PT, PT, R3, R10, PT ;  /* 0x0000000a030a7248 */ /* 0x000fc80003fe0000 */
[----:B------:R-:W-:Y:S01]  /*0370*/  IMAD.U32 R7, RZ, RZ, UR4 ;  /* 0x00000004ff077e24 */ /* 0x000fe2000f8e00ff */
[----:B--2---:R1:W5:Y:S01]  /*0380*/  LDG.E R14, desc[UR6][R14.64] ;  /* 0x000000060e0e7981 */ /* 0x004362000c1e1900 */
[----:B0-----:R-:W-:Y:S02]  /*0390*/  IMAD R9, R5, R0, R12 ;  /* 0x0000000005097224 */ /* 0x001fe400078e020c */
[----:B------:R-:W-:Y:S01]  /*03a0*/  HFMA2 R5, -RZ, RZ, 0, 0 ;  /* 0x00000000ff057431 */ /* 0x000fe200000001ff */
[----:B------:R-:W-:Y:S01]  /*03b0*/  LOP3.LUT R6, R18, 0x7fc, RZ, 0xc0, !PT ;  /* 0x000007fc12067812 */ /* 0x000fe200078ec0ff */
[----:B------:R-:W-:Y:S01]  /*03c0*/  IMAD R0, R12, 0x4, R7 ;  /* 0x000000040c007824 */ /* 0x000fe200078e0207 */
[----:B-1----:R-:W-:-:S05]  /*03d0*/  LOP3.LUT R15, R18, 0xfffffffc, RZ, 0xc0, !PT ;  /* 0xfffffffc120f7812 */ /* 0x002fca00078ec0ff */
[----:B------:R-:W-:-:S07]  /*03e0*/  IMAD.MOV R4, RZ, RZ, -R15 ;  /* 0x000000ffff047224 */ /* 0x000fce00078e0a0f */
.L_x_9:
[----:B------:R-:W-:Y:S01]  /*03f0*/  ISETP.GE.AND P0, PT, R9, R10, PT ;  /* 0x0000000a0900720c */ /* 0x000fe20003f06270 */
[----:B------:R-:W-:Y:S01]  /*0400*/  VIADD R5, R5, 0x1 ;  /* 0x0000000105057836 */ /* 0x000fe20000000000 */
[----:B------:R-:W-:Y:S04]  /*0410*/  BSSY B0, `(.L_x_0) ;  /* 0x00000f2000007945 */ /* 0x000fe80003800000 */
[----:B------:R-:W-:-:S07]  /*0420*/  ISETP.NE.AND P1, PT, R5, R16, PT ;  /* 0x000000100500720c */ /* 0x000fce0003f25270 */
[----:B01234-:R-:W-:Y:S06]  /*0430*/  @P0 BRA `(.L_x_1) ;  /* 0x0000000c00bc0947 */ /* 0x01ffec0003800000 */
[----:B------:R-:W0:Y:S01]  /*0440*/  LDC.64 R22, c[0x0][0x388] ;  /* 0x0000e200ff167b82 */ /* 0x000e220000000a00 */
[----:B------:R-:W1:Y:S07]  /*0450*/  LDCU UR4, c[0x0][0x3a8] ;  /* 0x00007500ff0477ac */ /* 0x000e6e0008000800 */
[----:B------:R-:W2:Y:S01]  /*0460*/  LDC.64 R2, c[0x0][0x380] ;  /* 0x0000e000ff027b82 */ /* 0x000ea20000000a00 */
[----:B0-----:R-:W-:-:S06]  /*0470*/  IMAD.WIDE R22, R9, 0x4, R22 ;  /* 0x0000000409167825 */ /* 0x001fcc00078e0216 */
[----:B------:R-:W1:Y:S01]  /*0480*/  LDG.E.CONSTANT R23, desc[UR6][R22.64] ;  /* 0x0000000616177981 */ /* 0x000e62000c1e9900 */
[----:B--2---:R-:W-:-:S05]  /*0490*/  IMAD.WIDE R20, R9, 0x4, R2 ;  /* 0x0000000409147825 */ /* 0x004fca00078e0202 */
[----:B------:R-:W2:Y:S01]  /*04a0*/  LDG.E.CONSTANT R11, desc[UR6][R20.64] ;  /* 0x00000006140b7981 */ /* 0x000ea2000c1e9900 */
[----:B-1----:R-:W-:Y:S01]  /*04b0*/  LOP3.LUT P0, R13, R23, UR4, RZ, 0xc0, !PT ;  /* 0x00000004170d7c12 */ /* 0x002fe2000f80c0ff */
[----:B------:R-:W-:Y:S05]  /*04c0*/  WARPSYNC.ALL ;  /* 0x0000000000007948 */ /* 0x000fea0003800000 */
[----:B------:R-:W-:Y:S07]  /*04d0*/  BSSY.RECONVERGENT B1, `(.L_x_2) ;  /* 0x00000d4000017945 */ /* 0x000fee0003800200 */
[----:B------:R-:W0:Y:S01]  /*04e0*/  @P0 LDC.64 R2, c[0x0][0x390] ;  /* 0x0000e400ff020b82 */ /* 0x000e220000000a00 */
[----:B--2--5:R-:W-:-:S02]  /*04f0*/  @P0 IADD3 R19, PT, PT, -R11, R9, R14 ;  /* 0x000000090b130210 */ /* 0x024fc40007ffe10e */
[----:B------:R-:W-:-:S05]  /*0500*/  @!P0 IADD3 R17, PT, PT, R23, 0x1, RZ ;  /* 0x0000000117118810 */ /* 0x000fca0007ffe0ff */
[----:B------:R1:W-:Y:S04]  /*0510*/  @!P0 STS [R0], R17 ;  /* 0x0000001100008388 */ /* 0x0003e80000000800 */
[----:B------:R1:W-:Y:S01]  /*0520*/  @P0 STS [R0], RZ ;  /* 0x000000ff00000388 */ /* 0x0003e20000000800 */
[----:B0-----:R-:W-:-:S05]  /*0530*/  @P0 IMAD.WIDE R2, R19, 0x4, R2 ;  /* 0x0000000413020825 */ /* 0x001fca00078e0202 */
[----:B------:R1:W-:Y:S01]  /*0540*/  @P0 STG.E desc[UR6][R2.64], R23 ;  /* 0x0000001702000986 */ /* 0x0003e2000c101906 */
[----:B------:R-:W-:Y:S01]  /*0550*/  BAR.SYNC.DEFER_BLOCKING 0x0 ;  /* 0x0000000000007b1d */ /* 0x000fe20000010000 */
[----:B------:R-:W-:-:S13]  /*0560*/  ISETP.NE.AND P0, PT, R12, RZ, PT ;  /* 0x000000ff0c00720c */ /* 0x000fda0003f05270 */
[----:B-1----:R-:W-:Y:S05]  /*0570*/  @P0 BRA `(.L_x_3) ;  /* 0x0000000c00240947 */ /* 0x002fea0003800000 */
[----:B------:R-:W0:Y:S01]  /*0580*/  S2UR UR5, SR_CgaCtaId ;  /* 0x00000000000579c3 */ /* 0x000e220000008800 */
[----:B------:R-:W-:Y:S01]  /*0590*/  ISETP.GE.U32.AND P0, PT, R18, 0x4, PT ;  /* 0x000000041200780c */ /* 0x000fe20003f06070 */
[----:B------:R-:W-:Y:S01]  /*05a0*/  UMOV UR4, 0x400 ;  /* 0x0000040000047882 */ /* 0x000fe20000000000 */
[----:B------:R-:W-:Y:S02]  /*05b0*/  IMAD.MOV.U32 R20, RZ, RZ, RZ ;  /* 0x000000ffff147224 */ /* 0x000fe400078e00ff */
[----:B------:R-:W-:Y:S01]  /*05c0*/  IMAD.MOV.U32 R2, RZ, RZ, RZ ;  /* 0x000000ffff027224 */ /* 0x000fe200078e00ff */
[----:B0-----:R-:W-:-:S09]  /*05d0*/  ULEA UR4, UR5, UR4, 0x18 ;  /* 0x0000000405047291 */ /* 0x001fd2000f8ec0ff */
[----:B------:R0:W-:Y:S01]  /*05e0*/  STS [UR4], R11 ;  /* 0x0000000bff007988 */ /* 0x0001e20008000804 */
[----:B------:R-:W-:Y:S05]  /*05f0*/  @!P0 BRA `(.L_x_4) ;  /* 0x0000000800b08947 */ /* 0x000fea0003800000 */
[----:B------:R-:W-:Y:S01]  /*0600*/  IMAD.MOV R2, RZ, RZ, -R15 ;  /* 0x000000ffff027224 */ /* 0x000fe200078e0a0f */
[----:B------:R-:W-:Y:S01]  /*0610*/  IADD3 R3, PT, PT, R7, 0x8, RZ ;  /* 0x0000000807037810 */ /* 0x000fe20007ffe0ff */
[----:B------:R-:W-:-:S03]  /*0620*/  IMAD.MOV.U32 R17, RZ, RZ, R4 ;  /* 0x000000ffff117224 */ /* 0x000fc600078e0004 */
[----:B------:R-:W-:Y:S01]  /*0630*/  ISETP.GE.AND P0, PT, R2, RZ, PT ;  /* 0x000000ff0200720c */ /* 0x000fe20003f06270 */
[----:B------:R-:W-:-:S12]  /*0640*/  IMAD.MOV.U32 R2, RZ, RZ, RZ ;  /* 0x000000ffff027224 */ /* 0x000fd800078e00ff */
[----:B------:R-:W-:Y:S05]  /*0650*/  @P0 BRA `(.L_x_5) ;  /* 0x0000000800340947 */ /* 0x000fea0003800000 */
[----:B------:R-:W-:Y:S01]  /*0660*/  IMAD.MOV R19, RZ, RZ, -R17 ;  /* 0x000000ffff137224 */ /* 0x000fe200078e0a11 */
[----:B------:R-:W-:-:S04]  /*0670*/  PLOP3.LUT P0, PT, PT, PT, PT, 0x80, 0x8 ;  /* 0x000000000008781c */ /* 0x000fc80003f0f070 */
[----:B------:R-:W-:-:S13]  /*0680*/  ISETP.GT.AND P2, PT, R19, 0xc, PT ;  /* 0x0000000c1300780c */ /* 0x000fda0003f44270 */
[----:B------:R-:W-:Y:S05]  /*0690*/  @!P2 BRA `(.L_x_6) ;  /* 0x000000040058a947 */ /* 0x000fea0003800000 */
[----:B------:R-:W-:-:S13]  /*06a0*/  PLOP3.LUT P0, PT, PT, PT, PT, 0x8, 0x80 ;  /* 0x000000000080781c */ /* 0x000fda0003f0e170 */
.L_x_7:
[----:B-1----:R-:W1:Y:S01]  /*06b0*/  LDS R20, [R3+-0x8] ;  /* 0xfffff80003147984 */ /* 0x002e620000000800 */
[----:B------:R-:W-:Y:S01]  /*06c0*/  VIADD R17, R17, 0x10 ;  /* 0x0000001011117836 */ /* 0x000fe20000000000 */
[----:B-1----:R-:W-:-:S13]  /*06d0*/  ISETP.GE.AND P2, PT, R20, 0x1, PT ;  /* 0x000000011400780c */ /* 0x002fda0003f46270 */
[C---:B------:R-:W-:Y:S01]  /*06e0*/  @P2 LEA R19, R2.reuse, R7, 0x2 ;  /* 0x0000000702132211 */ /* 0x040fe200078e10ff */
[----:B------:R-:W-:-:S04]  /*06f0*/  @P2 VIADD R2, R2, 0x1 ;  /* 0x0000000102022836 */ /* 0x000fc80000000000 */
[----:B------:R-:W-:Y:S04]  /*0700*/  @P2 STS [R19], R20 ;  /* 0x0000001413002388 */ /* 0x000fe80000000800 */
[----:B------:R-:W1:Y:S02]  /*0710*/  LDS R21, [R3+-0x4] ;  /* 0xfffffc0003157984 */ /* 0x000e640000000800 */
[----:B-1----:R-:W-:-:S13]  /*0720*/  ISETP.GE.AND P3, PT, R21, 0x1, PT ;  /* 0x000000011500780c */ /* 0x002fda0003f66270 */
[C---:B------:R-:W-:Y:S02]  /*0730*/  @P3 IMAD R24, R2.reuse, 0x4, R7 ;  /* 0x0000000402183824 */ /* 0x040fe400078e0207 */
[----:B------:R-:W-:-:S03]  /*0740*/  @P3 VIADD R2, R2, 0x1 ;  /* 0x0000000102023836 */ /* 0x000fc60000000000 */
[----:B------:R-:W-:Y:S04]  /*0750*/  @P3 STS [R24], R21 ;  /* 0x0000001518003388 */ /* 0x000fe80000000800 */
[----:B------:R-:W1:Y:S02]  /*0760*/  LDS R22, [R3] ;  /* 0x0000000003167984 */ /* 0x000e640000000800 */
[----:B-1----:R-:W-:-:S13]  /*0770*/  ISETP.GE.AND P2, PT, R22, 0x1, PT ;  /* 0x000000011600780c */ /* 0x002fda0003f46270 */
[C---:B------:R-:W-:Y:S01]  /*0780*/  @P2 LEA R23, R2.reuse, R7, 0x2 ;  /* 0x0000000702172211 */ /* 0x040fe200078e10ff */
[----:B------:R-:W-:-:S04]  /*0790*/  @P2 VIADD R2, R2, 0x1 ;  /* 0x0000000102022836 */ /* 0x000fc80000000000 */
[----:B------:R-:W-:Y:S04]  /*07a0*/  @P2 STS [R23], R22 ;  /* 0x0000001617002388 */ /* 0x000fe80000000800 */
[----:B------:R-:W1:Y:S02]  /*07b0*/  LDS R19, [R3+0x4] ;  /* 0x0000040003137984 */ /* 0x000e640000000800 */
[----:B-1----:R-:W-:-:S13]  /*07c0*/  ISETP.GE.AND P3, PT, R19, 0x1, PT ;  /* 0x000000011300780c */ /* 0x002fda0003f66270 */
[C---:B------:R-:W-:Y:S02]  /*07d0*/  @P3 IMAD R26, R2.reuse, 0x4, R7 ;  /* 0x00000004021a3824 */ /* 0x040fe400078e0207 */
[----:B------:R-:W-:-:S03]  /*07e0*/  @P3 VIADD R2, R2, 0x1 ;  /* 0x0000000102023836 */ /* 0x000fc60000000000 */
[----:B------:R-:W-:Y:S04]  /*07f0*/  @P3 STS [R26], R19 ;  /* 0x000000131a003388 */ /* 0x000fe80000000800 */
[----:B------:R-:W1:Y:S02]  /*0800*/  LDS R20, [R3+0x8] ;  /* 0x0000080003147984 */ /* 0x000e640000000800 */
        /* <DEDUP_REMOVED lines=53> */
[----:B------:R-:W-:Y:S01]  /*0b60*/  @P2 STS [R22], R21 ;  /* 0x0000001516002388 */ /* 0x000fe20000000800 */
[----:B------:R-:W-:-:S03]  /*0b70*/  ISETP.GE.AND P2, PT, R17, -0xc, PT ;  /* 0xfffffff41100780c */ /* 0x000fc60003f46270 */
[----:B------:R1:W2:Y:S02]  /*0b80*/  LDS R19, [R3+0x34] ;  /* 0x0000340003137984 */ /* 0x0002a40000000800 */
[----:B-1----:R-:W-:Y:S02]  /*0b90*/  IADD3 R3, PT, PT, R3, 0x40, RZ ;  /* 0x0000004003037810 */ /* 0x002fe40007ffe0ff */
[----:B--2---:R-:W-:-:S13]  /*0ba0*/  ISETP.GE.AND P3, PT, R19, 0x1, PT ;  /* 0x000000011300780c */ /* 0x004fda0003f66270 */
[C---:B------:R-:W-:Y:S02]  /*0bb0*/  @P3 IMAD R24, R2.reuse, 0x4, R7 ;  /* 0x0000000402183824 */ /* 0x040fe400078e0207 */
[----:B------:R-:W-:-:S03]  /*0bc0*/  @P3 VIADD R2, R2, 0x1 ;  /* 0x0000000102023836 */ /* 0x000fc60000000000 */
[----:B------:R1:W-:Y:S01]  /*0bd0*/  @P3 STS [R24], R19 ;  /* 0x0000001318003388 */ /* 0x0003e20000000800 */
[----:B------:R-:W-:Y:S05]  /*0be0*/  @!P2 BRA `(.L_x_7) ;  /* 0xfffffff800b0a947 */ /* 0x000fea000383ffff */
[----:B------:R-:W-:-:S07]  /*0bf0*/  IMAD.MOV.U32 R20, RZ, RZ, R6 ;  /* 0x000000ffff147224 */ /* 0x000fce00078e0006 */
.L_x_6:
[----:B-1----:R-:W-:-:S05]  /*0c00*/  IMAD.MOV R19, RZ, RZ, -R17 ;  /* 0x000000ffff137224 */ /* 0x002fca00078e0a11 */
[----:B------:R-:W-:-:S13]  /*0c10*/  ISETP.GT.AND P2, PT, R19, 0x4, PT ;  /* 0x000000041300780c */ /* 0x000fda0003f44270 */
[----:B------:R-:W-:Y:S05]  /*0c20*/  @!P2 BRA `(.L_x_8) ;  /* 0x0000000000b8a947 */ /* 0x000fea0003800000 */
[----:B------:R-:W1:Y:S01]  /*0c30*/  LDS R19, [R3+-0x8] ;  /* 0xfffff80003137984 */ /* 0x000e620000000800 */
[----:B------:R-:W-:-:S04]  /*0c40*/  VIADD R17, R17, 0x4 ;  /* 0x0000000411117836 */ /* 0x000fc80000000000 */
        /* <DEDUP_REMOVED lines=19> */
[----:B------:R1:W-:Y:S04]  /*0d80*/  @P2 STS [R22], R19 ;  /* 0x0000001316002388 */ /* 0x0003e80000000800 */
[----:B------:R-:W2:Y:S01]  /*0d90*/  LDS R20, [R3+0x8] ;  /* 0x0000080003147984 */ /* 0x000ea20000000800 */
[----:B-1----:R-:W-:Y:S01]  /*0da0*/  VIADD R19, R3, 0x10 ;  /* 0x0000001003137836 */ /* 0x002fe20000000000 */
[----:B--2---:R-:W-:-:S13]  /*0db0*/  ISETP.GE.AND P0, PT, R20, 0x1, PT ;  /* 0x000000011400780c */ /* 0x004fda0003f06270 */
[C---:B------:R-:W-:Y:S01]  /*0dc0*/  @P0 LEA R23, R2.reuse, R7, 0x2 ;  /* 0x0000000702170211 */ /* 0x040fe200078e10ff */
[----:B------:R-:W-:-:S04]  /*0dd0*/  @P0 VIADD R2, R2, 0x1 ;  /* 0x0000000102020836 */ /* 0x000fc80000000000 */
[----:B------:R1:W-:Y:S04]  /*0de0*/  @P0 STS [R23], R20 ;  /* 0x0000001417000388 */ /* 0x0003e80000000800 */
[----:B------:R-:W2:Y:S01]  /*0df0*/  LDS R21, [R3+0xc] ;  /* 0x00000c0003157984 */ /* 0x000ea20000000800 */
[----:B-1----:R-:W-:Y:S02]  /*0e00*/  MOV R20, R6 ;  /* 0x0000000600147202 */ /* 0x002fe40000000f00 */
[----:B--2---:R-:W-:-:S13]  /*0e10*/  ISETP.GE.AND P2, PT, R21, 0x1, PT ;  /* 0x000000011500780c */ /* 0x004fda0003f46270 */
[C---:B------:R-:W-:Y:S01]  /*0e20*/  @P2 IMAD R24, R2.reuse, 0x4, R7 ;  /* 0x0000000402182824 */ /* 0x040fe200078e0207 */
[----:B------:R-:W-:-:S04]  /*0e30*/  @P2 IADD3 R2, PT, PT, R2, 0x1, RZ ;  /* 0x0000000102022810 */ /* 0x000fc80007ffe0ff */
[----:B------:R-:W-:Y:S04]  /*0e40*/  @P2 STS [R24], R21 ;  /* 0x0000001518002388 */ /* 0x000fe80000000800 */
[----:B------:R-:W1:Y:S02]  /*0e50*/  LDS R22, [R3+0x10] ;  /* 0x0000100003167984 */ /* 0x000e640000000800 */
[----:B-1----:R-:W-:-:S13]  /*0e60*/  ISETP.GE.AND P0, PT, R22, 0x1, PT ;  /* 0x000000011600780c */ /* 0x002fda0003f06270 */
[C---:B------:R-:W-:Y:S02]  /*0e70*/  @P0 IMAD R25, R2.reuse, 0x4, R7 ;  /* 0x0000000402190824 */ /* 0x040fe400078e0207 */
[----:B------:R-:W-:-:S03]  /*0e80*/  @P0 VIADD R2, R2, 0x1 ;  /* 0x0000000102020836 */ /* 0x000fc60000000000 */
[----:B------:R-:W-:Y:S01]  /*0e90*/  @P0 STS [R25], R22 ;  /* 0x0000001619000388 */ /* 0x000fe20000000800 */
[----:B------:R-:W-:-:S03]  /*0ea0*/  PLOP3.LUT P0, PT, PT, PT, PT, 0x8, 0x80 ;  /* 0x000000000080781c */ /* 0x000fc60003f0e170 */
[----:B------:R1:W2:Y:S02]  /*0eb0*/  LDS R23, [R3+0x14] ;  /* 0x0000140003177984 */ /* 0x0002a40000000800 */
[----:B-1----:R-:W-:Y:S01]  /*0ec0*/  VIADD R3, R19, 0x10 ;  /* 0x0000001013037836 */ /* 0x002fe20000000000 */
[----:B--2---:R-:W-:-:S13]  /*0ed0*/  ISETP.GE.AND P2, PT, R23, 0x1, PT ;  /* 0x000000011700780c */ /* 0x004fda0003f46270 */
[C---:B------:R-:W-:Y:S02]  /*0ee0*/  @P2 LEA R26, R2.reuse, R7, 0x2 ;  /* 0x00000007021a2211 */ /* 0x040fe400078e10ff */
[----:B------:R-:W-:-:S03]  /*0ef0*/  @P2 IADD3 R2, PT, PT, R2, 0x1, RZ ;  /* 0x0000000102022810 */ /* 0x000fc60007ffe0ff */
[----:B------:R1:W-:Y:S04]  /*0f00*/  @P2 STS [R26], R23 ;  /* 0x000000171a002388 */ /* 0x0003e80000000800 */
.L_x_8:
[----:B------:R-:W-:-:S13]  /*0f10*/  ISETP.NE.OR P0, PT, R17, RZ, P0 ;  /* 0x000000ff1100720c */ /* 0x000fda0000705670 */
[----:B------:R-:W-:Y:S05]  /*0f20*/  @!P0 BRA `(.L_x_4) ;  /* 0x0000000000648947 */ /* 0x000fea0003800000 */
.L_x_5:
[----:B--2---:R-:W2:Y:S01]  /*0f30*/  LDS R19, [R3+-0x8] ;  /* 0xfffff80003137984 */ /* 0x004ea20000000800 */
[----:B------:R-:W-:Y:S01]  /*0f40*/  VIADD R17, R17, 0x4 ;  /* 0x0000000411117836 */ /* 0x000fe20000000000 */
[----:B--2---:R-:W-:-:S13]  /*0f50*/  ISETP.GE.AND P0, PT, R19, 0x1, PT ;  /* 0x000000011300780c */ /* 0x004fda0003f06270 */
[C---:B------:R-:W-:Y:S02]  /*0f60*/  @P0 IMAD R22, R2.reuse, 0x4, R7 ;  /* 0x0000000402160824 */ /* 0x040fe400078e0207 */
[----:B------:R-:W-:-:S03]  /*0f70*/  @P0 VIADD R2, R2, 0x1 ;  /* 0x0000000102020836 */ /* 0x000fc60000000000 */
[----:B------:R-:W-:Y:S04]  /*0f80*/  @P0 STS [R22], R19 ;  /* 0x0000001316000388 */ /* 0x000fe80000000800 */
[----:B------:R-:W2:Y:S02]  /*0f90*/  LDS R20, [R3+-0x4] ;  /* 0xfffffc0003147984 */ /* 0x000ea40000000800 */
[----:B--2---:R-:W-:-:S13]  /*0fa0*/  ISETP.GE.AND P2, PT, R20, 0x1, PT ;  /* 0x000000011400780c */ /* 0x004fda0003f46270 */
[C---:B-1----:R-:W-:Y:S01]  /*0fb0*/  @P2 LEA R23, R2.reuse, R7, 0x2 ;  /* 0x0000000702172211 */ /* 0x042fe200078e10ff */
[----:B------:R-:W-:-:S04]  /*0fc0*/  @P2 VIADD R2, R2, 0x1 ;  /* 0x0000000102022836 */ /* 0x000fc80000000000 */
[----:B------:R-:W-:Y:S04]  /*0fd0*/  @P2 STS [R23], R20 ;  /* 0x0000001417002388 */ /* 0x000fe80000000800 */
[----:B------:R-:W1:Y:S02]  /*0fe0*/  LDS R21, [R3] ;  /* 0x0000000003157984 */ /* 0x000e640000000800 */
[----:B-1----:R-:W-:-:S13]  /*0ff0*/  ISETP.GE.AND P0, PT, R21, 0x1, PT ;  /* 0x000000011500780c */ /* 0x002fda0003f06270 */
[C---:B------:R-:W-:Y:S01]  /*1000*/  @P0 IMAD R24, R2.reuse, 0x4, R7 ;  /* 0x0000000402180824 */ /* 0x040fe200078e0207 */
[----:B------:R-:W-:-:S04]  /*1010*/  @P0 IADD3 R2, PT, PT, R2, 0x1, RZ ;  /* 0x0000000102020810 */ /* 0x000fc80007ffe0ff */
[----:B------:R-:W-:Y:S01]  /*1020*/  @P0 STS [R24], R21 ;  /* 0x0000001518000388 */ /* 0x000fe20000000800 */
[----:B------:R-:W-:-:S03]  /*1030*/  ISETP.NE.AND P0, PT, R17, RZ, PT ;  /* 0x000000ff1100720c */ /* 0x000fc60003f05270 */
[----:B------:R1:W2:Y:S02]  /*1040*/  LDS R19, [R3+0x4] ;  /* 0x0000040003137984 */ /* 0x0002a40000000800 */
[----:B-1----:R-:W-:Y:S02]  /*1050*/  IADD3 R3, PT, PT, R3, 0x10, RZ ;  /* 0x0000001003037810 */ /* 0x002fe40007ffe0ff */
[----:B--2---:R-:W-:-:S13]  /*1060*/  ISETP.GE.AND P2, PT, R19, 0x1, PT ;  /* 0x000000011300780c */ /* 0x004fda0003f46270 */
[C---:B------:R-:W-:Y:S02]  /*1070*/  @P2 IMAD R22, R2.reuse, 0x4, R7 ;  /* 0x0000000402162824 */ /* 0x040fe400078e0207 */
[----:B------:R-:W-:-:S03]  /*1080*/  @P2 VIADD R2, R2, 0x1 ;  /* 0x0000000102022836 */ /* 0x000fc60000000000 */
[----:B------:R2:W-:Y:S01]  /*1090*/  @P2 STS [R22], R19 ;  /* 0x0000001316002388 */ /* 0x0005e20000000800 */
[----:B------:R-:W-:Y:S05]  /*10a0*/  @P0 BRA `(.L_x_5) ;  /* 0xfffffffc00a00947 */ /* 0x000fea000383ffff */
[----:B------:R-:W-:-:S07]  /*10b0*/  IMAD.MOV.U32 R20, RZ, RZ, R6 ;  /* 0x000000ffff147224 */ /* 0x000fce00078e0006 */
.L_x_4:
[----:B------:R-:W-:-:S13]  /*10c0*/  ISETP.NE.AND P0, PT, R8, RZ, PT ;  /* 0x000000ff0800720c */ /* 0x000fda0003f05270 */
[----:B------:R-:W-:Y:S05]  /*10d0*/  @!P0 BRA `(.L_x_3) ;  /* 0x00000000004c8947 */ /* 0x000fea0003800000 */
[----:B------:R-:W-:Y:S02]  /*10e0*/  LEA R3, R20, R7, 0x2 ;  /* 0x0000000714037211 */ /* 0x000fe400078e10ff */
[----:B------:R-:W-:-:S03]  /*10f0*/  ISETP.NE.AND P2, PT, R8, 0x1, PT ;  /* 0x000000010800780c */ /* 0x000fc60003f45270 */
[----:B------:R-:W3:Y:S02]  /*1100*/  LDS R17, [R3] ;  /* 0x0000000003117984 */ /* 0x000ee40000000800 */
[----:B---3--:R-:W-:-:S13]  /*1110*/  ISETP.GE.AND P0, PT, R17, 0x1, PT ;  /* 0x000000011100780c */ /* 0x008fda0003f06270 */
[C---:B------:R-:W-:Y:S02]  /*1120*/  @P0 IMAD R20, R2.reuse, 0x4, R7 ;  /* 0x0000000402140824 */ /* 0x040fe400078e0207 */
[----:B------:R-:W-:-:S03]  /*1130*/  @P0 VIADD R2, R2, 0x1 ;  /* 0x0000000102020836 */ /* 0x000fc60000000000 */
[----:B------:R3:W-:Y:S01]  /*1140*/  @P0 STS [R20], R17 ;  /* 0x0000001114000388 */ /* 0x0007e20000000800 */
[----:B------:R-:W-:Y:S05]  /*1150*/  @!P2 BRA `(.L_x_3) ;  /* 0x00000000002ca947 */ /* 0x000fea0003800000 */
[----:B---3--:R-:W3:Y:S01]  /*1160*/  LDS R17, [R3+0x4] ;  /* 0x0000040003117984 */ /* 0x008ee20000000800 */
[----:B------:R-:W-:Y:S02]  /*1170*/  ISETP.NE.AND P2, PT, R8, 0x2, PT ;  /* 0x000000020800780c */ /* 0x000fe40003f45270 */
[----:B---3--:R-:W-:-:S13]  /*1180*/  ISETP.GE.AND P0, PT, R17, 0x1, PT ;  /* 0x000000011100780c */ /* 0x008fda0003f06270 */
[C---:B------:R-:W-:Y:S01]  /*1190*/  @P0 LEA R20, R2.reuse, R7, 0x2 ;  /* 0x0000000702140211 */ /* 0x040fe200078e10ff */
[----:B------:R-:W-:-:S04]  /*11a0*/  @P0 VIADD R2, R2, 0x1 ;  /* 0x0000000102020836 */ /* 0x000fc80000000000 */
[----:B------:R4:W-:Y:S01]  /*11b0*/  @P0 STS [R20], R17 ;  /* 0x0000001114000388 */ /* 0x0009e20000000800 */
[----:B------:R-:W-:Y:S05]  /*11c0*/  @!P2 BRA `(.L_x_3) ;  /* 0x000000000010a947 */ /* 0x000fea0003800000 */
[----:B------:R-:W3:Y:S02]  /*11d0*/  LDS R3, [R3+0x8] ;  /* 0x0000080003037984 */ /* 0x000ee40000000800 */
[----:B---3--:R-:W-:-:S13]  /*11e0*/  ISETP.GE.AND P0, PT, R3, 0x1, PT ;  /* 0x000000010300780c */ /* 0x008fda0003f06270 */
[----:B------:R-:W-:-:S05]  /*11f0*/  @P0 IMAD R2, R2, 0x4, R7 ;  /* 0x0000000402020824 */ /* 0x000fca00078e0207 */
[----:B------:R3:W-:Y:S02]  /*1200*/  @P0 STS [R2], R3 ;  /* 0x0000000302000388 */ /* 0x0007e40000000800 */
.L_x_3:
[----:B------:R-:W-:Y:S05]  /*1210*/  BSYNC.RECONVERGENT B1 ;  /* 0x0000000000017941 */ /* 0x000fea0003800200 */
.L_x_2:
[----:B------:R-:W-:Y:S01]  /*1220*/  BAR.SYNC.DEFER_BLOCKING 0x0 ;  /* 0x0000000000007b1d */ /* 0x000fe20000010000 */
[----:B------:R-:W-:-:S13]  /*1230*/  ISETP.NE.AND P0, PT, R13, RZ, PT ;  /* 0x000000ff0d00720c */ /* 0x000fda0003f05270 */
[----:B------:R-:W-:Y:S05]  /*1240*/  @P0 BRA `(.L_x_1) ;  /* 0x0000000000380947 */ /* 0x000fea0003800000 */
[----:B------:R-:W5:Y:S01]  /*1250*/  S2UR UR5, SR_CgaCtaId ;  /* 0x00000000000579c3 */ /* 0x000f620000008800 */
[----:B------:R-:W-:Y:S02]  /*1260*/  UMOV UR4, 0x400 ;  /* 0x0000040000047882 */ /* 0x000fe40000000000 */
[----:B-----5:R-:W-:Y:S02]  /*1270*/  ULEA UR8, UR5, UR4, 0x18 ;  /* 0x0000000405087291 */ /* 0x020fe4000f8ec0ff */
[----:B------:R-:W-:-:S04]  /*1280*/  UIADD3 UR4, UPT, UPT, UR4, 0x10, URZ ;  /* 0x0000001004047890 */ /* 0x000fc8000fffe0ff */
[----:B------:R-:W-:-:S03]  /*1290*/  ULEA UR4, UR5, UR4, 0x18 ;  /* 0x0000000405047291 */ /* 0x000fc6000f8ec0ff */
[----:B---3--:R-:W3:Y:S03]  /*12a0*/  LDS R2, [UR8] ;  /* 0x00000008ff027984 */ /* 0x008ee60008000800 */
[----:B------:R-:W-:Y:S01]  /*12b0*/  MOV R7, UR4 ;  /* 0x0000000400077c02 */ /* 0x000fe20008000f00 */
[----:B---3--:R-:W-:-:S04]  /*12c0*/  IMAD.IADD R2, R11, 0x1, -R2 ;  /* 0x000000010b027824 */ /* 0x008fc800078e0a02 */
[----:B------:R-:W-:Y:S02]  /*12d0*/  IMAD R13, R2, 0x4, R7 ;  /* 0x00000004020d7824 */ /* 0x000fe400078e0207 */
[----:B------:R-:W3:Y:S04]  /*12e0*/  LDC.64 R2, c[0x0][0x390] ;  /* 0x0000e400ff027b82 */ /* 0x000ee80000000a00 */
[----:B------:R-:W0:Y:S01]  /*12f0*/  LDS R13, [R13] ;  /* 0x000000000d0d7984 */ /* 0x000e220000000800 */
[----:B---3--:R-:W-:Y:S01]  /*1300*/  IMAD.WIDE R2, R11, 0x4, R2 ;  /* 0x000000040b027825 */ /* 0x008fe200078e0202 */
[----:B0-----:R-:W-:-:S05]  /*1310*/  IADD3 R11, PT, PT, R13, -0x1, RZ ;  /* 0xffffffff0d0b7810 */ /* 0x001fca0007ffe0ff */
[----:B------:R0:W-:Y:S02]  /*1320*/  STG.E desc[UR6][R2.64], R11 ;  /* 0x0000000b02007986 */ /* 0x0001e4000c101906 */
.L_x_1:
[----:B------:R-:W-:Y:S05]  /*1330*/  BSYNC B0 ;  /* 0x0000000000007941 */ /* 0x000fea0003800000 */
.L_x_0:
[----:B------:R-:W-:Y:S01]  /*1340*/  IMAD.IADD R9, R18, 0x1, R9 ;  /* 0x0000000112097824 */ /* 0x000fe200078e0209 */
[----:B------:R-:W-:Y:S06]  /*1350*/  @P1 BRA `(.L_x_9) ;  /* 0xfffffff000241947 */ /* 0x000fec000383ffff */
[----:B------:R-:W-:Y:S05]  /*1360*/  EXIT ;  /* 0x000000000000794d */ /* 0x000fea0003800000 */
.L_x_10:
[----:B------:R-:W-:-:S00]  /*1370*/  BRA `(.L_x_10) ;  /* 0xfffffffc00fc7947 */ /* 0x000fc0000383ffff */
[----:B------:R-:W-:-:S00]  /*1380*/  NOP ;  /* 0x0000000000007918 */ /* 0x000fc00000000000 */
[----:B------:R-:W-:-:S00]  /*1390*/  NOP ;  /* 0x0000000000007918 */ /* 0x000fc00000000000 */
[----:B------:R-:W-:-:S00]  /*13a0*/  NOP ;  /* 0x0000000000007918 */ /* 0x000fc00000000000 */
[----:B------:R-:W-:-:S00]  /*13b0*/  NOP ;  /* 0x0000000000007918 */ /* 0x000fc00000000000 */
[----:B------:R-:W-:-:S00]  /*13c0*/  NOP ;  /* 0x0000000000007918 */ /* 0x000fc00000000000 */
[----:B------:R-:W-:-:S00]  /*13d0*/  NOP ;  /* 0x0000000000007918 */ /* 0x000fc00000000000 */
[----:B------:R-:W-:-:S00]  /*13e0*/  NOP ;  /* 0x0000000000007918 */ /* 0x000fc00000000000 */
[----:B------:R-:W-:-:S00]  /*13f0*/  NOP ;  /* 0x0000000000007918 */ /* 0x000fc00000000000 */
.L_x_31:


//--------------------- .text._Z5fixupP4int4iPKiPKS_iPii --------------------------
	.section	.text._Z5fixupP4int4iPKiPKS_iPii,"ax",@progbits
	.align	128
        .global         _Z5fixupP4int4iPKiPKS_iPii
        .type           _Z5fixupP4int4iPKiPKS_iPii,@function
        .size           _Z5fixupP4int4iPKiPKS_iPii,(.L_x_32 - _Z5fixupP4int4iPKiPKS_iPii)
        .other          _Z5fixupP4int4iPKiPKS_iPii,@"STO_CUDA_ENTRY STV_DEFAULT"
_Z5fixupP4int4iPKiPKS_iPii:
.text._Z5fixupP4int4iPKiPKS_iPii:
[----:B------:R-:W-:Y:S01]  /*0000*/  LDC R1, c[0x0][0x37c] ;  /* 0x0000df00ff017b82 */ /* 0x000fe20000000800 */
[----:B------:R-:W0:Y:S07]  /*0010*/  S2R R2, SR_CTAID.X ;  /* 0x0000000000027919 */ /* 0x000e2e0000002500 */
[----:B------:R-:W1:Y:S01]  /*0020*/  LDC R10, c[0x0][0x370] ;  /* 0x0000dc00ff0a7b82 */ /* 0x000e620000000800 */
[----:B------:R-:W2:Y:S01]  /*0030*/  LDCU.64 UR4, c[0x0][0x358] ;  /* 0x00006b00ff0477ac */ /* 0x000ea20008000a00 */
[----:B------:R-:W-:-:S06]  /*0040*/  IMAD.MOV.U32 R16, RZ, RZ, RZ ;  /* 0x000000ffff107224 */ /* 0x000fcc00078e00ff */
[----:B------:R-:W3:Y:S01]  /*0050*/  LDC R8, c[0x0][0x388] ;  /* 0x0000e200ff087b82 */ /* 0x000ee20000000800 */
[----:B0-----:R-:W-:-:S13]  /*0060*/  ISETP.NE.AND P0, PT, R2, RZ, PT ;  /* 0x000000ff0200720c */ /* 0x001fda0003f05270 */
[----:B------:R-:W0:Y:S01]  /*0070*/  @P0 LDC.64 R4, c[0x0][0x390] ;  /* 0x0000e400ff040b82 */ /* 0x000e220000000a00 */
[----:B------:R-:W-:-:S04]  /*0080*/  @P0 VIADD R3, R2, 0xffffffff ;  /* 0xffffffff02030836 */ /* 0x000fc80000000000 */
[----:B0-----:R-:W-:Y:S02]  /*0090*/  @P0 IMAD.WIDE.U32 R4, R3, 0x4, R4 ;  /* 0x0000000403040825 */ /* 0x001fe400078e0004 */
[----:B-1----:R-:W0:Y:S01]  /*00a0*/  I2F.U32.RP R3, R10 ;  /* 0x0000000a00037306 */ /* 0x002e220000209000 */
[----:B------:R-:W1:Y:S02]  /*00b0*/  LDC R0, c[0x0][0x360] ;  /* 0x0000d800ff007b82 */ /* 0x000e640000000800 */
[----:B--2---:R2:W5:Y:S01]  /*00c0*/  @P0 LDG.E.CONSTANT R16, desc[UR4][R4.64] ;  /* 0x0000000404100981 */ /* 0x004562000c1e9900 */
[----:B------:R-:W-:-:S04]  /*00d0*/  ISETP.NE.U32.AND P2, PT, R10, RZ, PT ;  /* 0x000000ff0a00720c */ /* 0x000fc80003f45070 */
[----:B0-----:R-:W0:Y:S08]  /*00e0*/  MUFU.RCP R3, R3 ;  /* 0x0000000300037308 */ /* 0x001e300000001000 */
[----:B-1----:R-:W1:Y:S01]  /*00f0*/  I2F.U32.RP R9, R0 ;  /* 0x0000000000097306 */ /* 0x002e620000209000 */
[----:B0-----:R-:W-:Y:S02]  /*0100*/  IADD3 R6, PT, PT, R3, 0xffffffe, RZ ;  /* 0x0ffffffe03067810 */ /* 0x001fe40007ffe0ff */
[----:B---3--:R-:W-:-:S05]  /*0110*/  IADD3 R3, PT, PT, R10, -0x1, R8 ;  /* 0xffffffff0a037810 */ /* 0x008fca0007ffe008 */
[----:B------:R0:W3:Y:S08]  /*0120*/  F2I.FTZ.U32.TRUNC.NTZ R7, R6 ;  /* 0x0000000600077305 */ /* 0x0000f0000021f000 */
[----:B-1----:R-:W1:Y:S01]  /*0130*/  MUFU.RCP R9, R9 ;  /* 0x0000000900097308 */ /* 0x002e620000001000 */
[----:B0-----:R-:W-:Y:S02]  /*0140*/  IMAD.MOV.U32 R6, RZ, RZ, RZ ;  /* 0x000000ffff067224 */ /* 0x001fe400078e00ff */
[----:B---3--:R-:W-:-:S04]  /*0150*/  IMAD.MOV R11, RZ, RZ, -R7 ;  /* 0x000000ffff0b7224 */ /* 0x008fc800078e0a07 */
[----:B--2---:R-:W-:-:S04]  /*0160*/  IMAD R5, R11, R10, RZ ;  /* 0x0000000a0b057224 */ /* 0x004fc800078e02ff */
[----:B------:R-:W-:-:S06]  /*0170*/  IMAD.HI.U32 R4, R7, R5, R6 ;  /* 0x0000000507047227 */ /* 0x000fcc00078e0006 */
[----:B------:R-:W-:-:S05]  /*0180*/  IMAD.HI.U32 R7, R4, R3, RZ ;  /* 0x0000000304077227 */ /* 0x000fca00078e00ff */
[----:B------:R-:W-:-:S05]  /*0190*/  IADD3 R4, PT, PT, -R7, RZ, RZ ;  /* 0x000000ff07047210 */ /* 0x000fca0007ffe1ff */
[----:B------:R-:W-:Y:S02]  /*01a0*/  IMAD R3, R10, R4, R3 ;  /* 0x000000040a037224 */ /* 0x000fe400078e0203 */
[----:B-1----:R-:W-:-:S03]  /*01b0*/  VIADD R4, R9, 0xffffffe ;  /* 0x0ffffffe09047836 */ /* 0x002fc60000000000 */
[----:B------:R-:W-:Y:S01]  /*01c0*/  ISETP.GE.U32.AND P0, PT, R3, R10, PT ;  /* 0x0000000a0300720c */ /* 0x000fe20003f06070 */
[----:B------:R0:W1:Y:S02]  /*01d0*/  F2I.FTZ.U32.TRUNC.NTZ R5, R4 ;  /* 0x0000000400057305 */ /* 0x000064000021f000 */
[----:B0-----:R-:W-:-:S10]  /*01e0*/  HFMA2 R4, -RZ, RZ, 0, 0 ;  /* 0x00000000ff047431 */ /* 0x001fd400000001ff */
[----:B------:R-:W-:Y:S02]  /*01f0*/  @P0 IMAD.IADD R3, R3, 0x1, -R10 ;  /* 0x0000000103030824 */ /* 0x000fe400078e0a0a */
[----:B------:R-:W-:-:S03]  /*0200*/  @P0 VIADD R7, R7, 0x1 ;  /* 0x0000000107070836 */ /* 0x000fc60000000000 */
[----:B------:R-:W-:Y:S02]  /*0210*/  ISETP.GE.U32.AND P1, PT, R3, R10, PT ;  /* 0x0000000a0300720c */ /* 0x000fe40003f26070 */
[----:B-1----:R-:W-:-:S05]  /*0220*/  IADD3 R3, PT, PT, RZ, -R5, RZ ;  /* 0x80000005ff037210 */ /* 0x002fca0007ffe0ff */
[----:B------:R-:W-:-:S04]  /*0230*/  IMAD R3, R3, R0, RZ ;  /* 0x0000000003037224 */ /* 0x000fc800078e02ff */
[----:B------:R-:W-:-:S04]  /*0240*/  IMAD.HI.U32 R4, R5, R3, R4 ;  /* 0x0000000305047227 */ /* 0x000fc800078e0004 */
[----:B------:R-:W-:Y:S01]  /*0250*/  @P1 VIADD R7, R7, 0x1 ;  /* 0x0000000107071836 */ /* 0x000fe20000000000 */
[----:B------:R-:W-:Y:S02]  /*0260*/  @!P2 LOP3.LUT R7, RZ, R10, RZ, 0x33, !PT ;  /* 0x0000000aff07a212 */ /* 0x000fe400078e33ff */
[C---:B------:R-:W-:Y:S02]  /*0270*/  ISETP.NE.U32.AND P2, PT, R0.reuse, RZ, PT ;  /* 0x000000ff0000720c */ /* 0x040fe40003f45070 */
[----:B------:R-:W-:-:S05]  /*0280*/  IADD3 R3, PT, PT, R0, -0x1, R7 ;  /* 0xffffffff00037810 */ /* 0x000fca0007ffe007 */
[----:B------:R-:W-:-:S04]  /*0290*/  IMAD.HI.U32 R5, R4, R3, RZ ;  /* 0x0000000304057227 */ /* 0x000fc800078e00ff */
[----:B------:R-:W-:-:S04]  /*02a0*/  IMAD.MOV R4, RZ, RZ, -R5 ;  /* 0x000000ffff047224 */ /* 0x000fc800078e0a05 */
[----:B------:R-:W-:-:S05]  /*02b0*/  IMAD R3, R0, R4, R3 ;  /* 0x0000000400037224 */ /* 0x000fca00078e0203 */
[----:B------:R-:W-:-:S13]  /*02c0*/  ISETP.GE.U32.AND P0, PT, R3, R0, PT ;  /* 0x000000000300720c */ /* 0x000fda0003f06070 */
[----:B------:R-:W-:Y:S01]  /*02d0*/  @P0 IMAD.IADD R3, R3, 0x1, -R0 ;  /* 0x0000000103030824 */ /* 0x000fe200078e0a00 */
[----:B------:R-:W-:-:S04]  /*02e0*/  @P0 IADD3 R5, PT, PT, R5, 0x1, RZ ;  /* 0x0000000105050810 */ /* 0x000fc80007ffe0ff */
[----:B------:R-:W-:-:S13]  /*02f0*/  ISETP.GE.U32.AND P1, PT, R3, R0, PT ;  /* 0x000000000300720c */ /* 0x000fda0003f26070 */
[----:B------:R-:W-:Y:S01]  /*0300*/  @P1 VIADD R5, R5, 0x1 ;  /* 0x0000000105051836 */ /* 0x000fe20000000000 */
[----:B------:R-:W-:-:S04]  /*0310*/  @!P2 LOP3.LUT R5, RZ, R0, RZ, 0x33, !PT ;  /* 0x00000000ff05a212 */ /* 0x000fc800078e33ff */
[----:B------:R-:W-:-:S13]  /*0320*/  ISETP.GE.AND P0, PT, R5, 0x1, PT ;  /* 0x000000010500780c */ /* 0x000fda0003f06270 */
[----:B------:R-:W-:Y:S05]  /*0330*/  @!P0 EXIT ;  /* 0x000000000000894d */ /* 0x000fea0003800000 */
[----:B------:R-:W0:Y:S01]  /*0340*/  S2R R10, SR_TID.X ;  /* 0x00000000000a7919 */ /* 0x000e220000002100 */
[----:B------:R-:W-:Y:S01]  /*0350*/  ISETP.GE.U32.AND P0, PT, R5, 0x4, PT ;  /* 0x000000040500780c */ /* 0x000fe20003f06070 */
[----:B------:R-:W-:Y:S01]  /*0360*/  IMAD R3, R7, R2, RZ ;  /* 0x0000000207037224 */ /* 0x000fe200078e02ff */
[----:B------:R-:W-:-:S04]  /*0370*/  LOP3.LUT R4, R5, 0x3, RZ, 0xc0, !PT ;  /* 0x0000000305047812 */ /* 0x000fc800078ec0ff */
[C---:B------:R-:W-:Y:S01]  /*0380*/  VIADDMNMX.U32 R6, R3.reuse, R7, R8, PT ;  /* 0x0000000703067246 */ /* 0x040fe20003800008 */
[----:B0-----:R-:W-:-:S06]  /*0390*/  IMAD.IADD R25, R3, 0x1, R10 ;  /* 0x0000000103197824 */ /* 0x001fcc00078e020a */
[----:B------:R-:W-:Y:S05]  /*03a0*/  @!P0 BRA `(.L_x_11) ;  /* 0x0000000800388947 */ /* 0x000fea0003800000 */
[----:B------:R-:W-:Y:S01]  /*03b0*/  IADD3 R7, PT, PT, R3, R10, R0 ;  /* 0x0000000a03077210 */ /* 0x000fe20007ffe000 */
[--C-:B------:R-:W-:Y:S01]  /*03c0*/  IMAD R19, R0, 0x3, R25.reuse ;  /* 0x0000000300137824 */ /* 0x100fe200078e0219 */
[----:B------:R-:W-:Y:S01]  /*03d0*/  LOP3.LUT R2, R5, 0x7ffffffc, RZ, 0xc0, !PT ;  /* 0x7ffffffc05027812 */ /* 0x000fe200078ec0ff */
[----:B------:R-:W-:Y:S01]  /*03e0*/  IMAD.IADD R3, R8, 0x1, -R25 ;  /* 0x0000000108037824 */ /* 0x000fe200078e0a19 */
[----:B------:R-:W-:Y:S01]  /*03f0*/  LEA R23, R0, R25, 0x1 ;  /* 0x0000001900177211 */ /* 0x000fe200078e08ff */
[C---:B------:R-:W-:Y:S01]  /*0400*/  IMAD.IADD R5, R8.reuse, 0x1, -R7 ;  /* 0x0000000108057824 */ /* 0x040fe200078e0a07 */
[----:B------:R-:W0:Y:S01]  /*0410*/  LDCU UR6, c[0x0][0x3b0] ;  /* 0x00007600ff0677ac */ /* 0x000e220008000800 */
[----:B------:R-:W-:Y:S01]  /*0420*/  IMAD.MOV R2, RZ, RZ, -R2 ;  /* 0x000000ffff027224 */ /* 0x000fe200078e0a02 */
[----:B------:R-:W-:Y:S01]  /*0430*/  IADD3 R21, PT, PT, -R23, R8, RZ ;  /* 0x0000000817157210 */ /* 0x000fe20007ffe1ff */
[----:B------:R-:W-:-:S07]  /*0440*/  IMAD.IADD R17, R8, 0x1, -R19 ;  /* 0x0000000108117824 */ /* 0x000fce00078e0a13 */
.L_x_20:
[-C--:B------:R-:W-:Y:S01]  /*0450*/  ISETP.GE.AND P2, PT, R25, R6.reuse, PT ;  /* 0x000000061900720c */ /* 0x080fe20003f46270 */
[----:B------:R-:W-:Y:S01]  /*0460*/  BSSY.RECONVERGENT B0, `(.L_x_12) ;  /* 0x000001e000007945 */ /* 0x000fe20003800200 */
[-C--:B------:R-:W-:Y:S02]  /*0470*/  ISETP.GE.AND P0, PT, R7, R6.reuse, PT ;  /* 0x000000060700720c */ /* 0x080fe40003f06270 */
[----:B------:R-:W-:-:S09]  /*0480*/  ISETP.GE.AND P1, PT, R23, R6, PT ;  /* 0x000000061700720c */ /* 0x000fd20003f26270 */
[----:B------:R-:W-:Y:S05]  /*0490*/  @P2 BRA `(.L_x_13) ;  /* 0x0000000000682947 */ /* 0x000fea0003800000 */
[----:B------:R-:W1:Y:S08]  /*04a0*/  LDC.64 R8, c[0x0][0x398] ;  /* 0x0000e600ff087b82 */ /* 0x000e700000000a00 */
[----:B------:R-:W2:Y:S01]  /*04b0*/  LDC.64 R26, c[0x0][0x380] ;  /* 0x0000e000ff1a7b82 */ /* 0x000ea20000000a00 */
[----:B-1----:R-:W-:-:S06]  /*04c0*/  IMAD.WIDE R10, R25, 0x10, R8 ;  /* 0x00000010190a7825 */ /* 0x002fcc00078e0208 */
[----:B------:R-:W0:Y:S01]  /*04d0*/  LDG.E.128.CONSTANT R8, desc[UR4][R10.64] ;  /* 0x000000040a087981 */ /* 0x000e22000c1e9d00 */
[----:B--2---:R-:W-:-:S05]  /*04e0*/  IMAD.WIDE R26, R25, 0x10, R26 ;  /* 0x00000010191a7825 */ /* 0x004fca00078e021a */
[----:B------:R-:W2:Y:S01]  /*04f0*/  LDG.E.128 R12, desc[UR4][R26.64] ;  /* 0x000000041a0c7981 */ /* 0x000ea2000c1e1d00 */
[----:B------:R-:W-:-:S13]  /*0500*/  ISETP.NE.AND P2, PT, R3, 0x1, PT ;  /* 0x000000010300780c */ /* 0x000fda0003f45270 */
[----:B------:R-:W1:Y:S01]  /*0510*/  @!P2 LDC.64 R28, c[0x0][0x3a8] ;  /* 0x0000ea00ff1cab82 */ /* 0x000e620000000a00 */
[----:B0-----:R-:W-:Y:S02]  /*0520*/  LOP3.LUT P3, RZ, R8, UR6, RZ, 0xc0, !PT ;  /* 0x0000000608ff7c12 */ /* 0x001fe4000f86c0ff */
[----:B------:R-:W-:Y:S02]  /*0530*/  LOP3.LUT P4, RZ, R9, UR6, RZ, 0xc0, !PT ;  /* 0x0000000609ff7c12 */ /* 0x000fe4000f88c0ff */
[----:B------:R-:W-:Y:S02]  /*0540*/  LOP3.LUT P5, RZ, R10, UR6, RZ, 0xc0, !PT ;  /* 0x000000060aff7c12 */ /* 0x000fe4000f8ac0ff */
[----:B------:R-:W-:Y:S01]  /*0550*/  LOP3.LUT P6, RZ, R11, UR6, RZ, 0xc0, !PT ;  /* 0x000000060bff7c12 */ /* 0x000fe2000f8cc0ff */
[--C-:B--2--5:R-:W-:Y:S01]  /*0560*/  IMAD.IADD R13, R13, 0x1, R16.reuse ;  /* 0x000000010d0d7824 */ /* 0x124fe200078e0210 */
[-C--:B------:R-:W-:Y:S01]  /*0570*/  IADD3 R12, PT, PT, R12, R16.reuse, RZ ;  /* 0x000000100c0c7210 */ /* 0x080fe20007ffe0ff */
[----:B------:R-:W-:Y:S01]  /*0580*/  IMAD.IADD R15, R15, 0x1, R16 ;  /* 0x000000010f0f7824 */ /* 0x000fe200078e0210 */
[----:B------:R-:W-:-:S02]  /*0590*/  IADD3 R14, PT, PT, R14, R16, RZ ;  /* 0x000000100e0e7210 */ /* 0x000fc40007ffe0ff */
[C---:B------:R-:W-:Y:S01]  /*05a0*/  IADD3 R9, PT, PT, R13.reuse, -0x1, RZ ;  /* 0xffffffff0d097810 */ /* 0x040fe20007ffe0ff */
[----:B------:R-:W-:Y:S01]  /*05b0*/  VIADD R8, R12, 0xffffffff ;  /* 0xffffffff0c087836 */ /* 0x000fe20000000000 */
[----:B-1----:R1:W-:Y:S01]  /*05c0*/  @!P2 STG.E desc[UR4][R28.64], R15 ;  /* 0x0000000f1c00a986 */ /* 0x0023e2000c101904 */
[----:B------:R-:W-:Y:S01]  /*05d0*/  VIADD R10, R14, 0xffffffff ;  /* 0xffffffff0e0a7836 */ /* 0x000fe20000000000 */
[----:B------:R-:W-:Y:S01]  /*05e0*/  @P4 IADD3 R9, PT, PT, R13, RZ, RZ ;  /* 0x000000ff0d094210 */ /* 0x000fe20007ffe0ff */
[----:B------:R-:W-:Y:S02]  /*05f0*/  VIADD R11, R15, 0xffffffff ;  /* 0xffffffff0f0b7836 */ /* 0x000fe40000000000 */
[----:B------:R-:W-:Y:S02]  /*0600*/  @P3 IMAD.MOV R8, RZ, RZ, R12 ;  /* 0x000000ffff083224 */ /* 0x000fe400078e020c */
[----:B------:R-:W-:Y:S02]  /*0610*/  @P5 IMAD.MOV R10, RZ, RZ, R14 ;  /* 0x000000ffff0a5224 */ /* 0x000fe400078e020e */
[----:B------:R-:W-:-:S05]  /*0620*/  @P6 IMAD.MOV R11, RZ, RZ, R15 ;  /* 0x000000ffff0b6224 */ /* 0x000fca00078e020f */
[----:B------:R1:W-:Y:S02]  /*0630*/  STG.E.128 desc[UR4][R26.64], R8 ;  /* 0x000000081a007986 */ /* 0x0003e4000c101d04 */
.L_x_13:
[----:B0-----:R-:W-:Y:S05]  /*0640*/  BSYNC.RECONVERGENT B0 ;  /* 0x0000000000007941 */ /* 0x001fea0003800200 */
.L_x_12:
[----:B------:R-:W-:Y:S01]  /*0650*/  BSSY.RECONVERGENT B0, `(.L_x_14) ;  /* 0x000001d000007945 */ /* 0x000fe20003800200 */
[----:B------:R-:W-:-:S03]  /*0660*/  ISETP.GE.AND P2, PT, R19, R6, PT ;  /* 0x000000061300720c */ /* 0x000fc60003f46270 */
[----:B------:R-:W-:Y:S10]  /*0670*/  @P0 BRA `(.L_x_15) ;  /* 0x0000000000680947 */ /* 0x000ff40003800000 */
[----:B-1----:R-:W0:Y:S08]  /*0680*/  LDC.64 R8, c[0x0][0x398] ;  /* 0x0000e600ff087b82 */ /* 0x002e300000000a00 */
[----:B------:R-:W1:Y:S01]  /*0690*/  LDC.64 R28, c[0x0][0x380] ;  /* 0x0000e000ff1c7b82 */ /* 0x000e620000000a00 */
[----:B0-----:R-:W-:-:S06]  /*06a0*/  IMAD.WIDE R10, R7, 0x10, R8 ;  /* 0x00000010070a7825 */ /* 0x001fcc00078e0208 */
[----:B------:R-:W2:Y:S01]  /*06b0*/  LDG.E.128.CONSTANT R8, desc[UR4][R10.64] ;  /* 0x000000040a087981 */ /* 0x000ea2000c1e9d00 */
[----:B-1----:R-:W-:-:S05]  /*06c0*/  IMAD.WIDE R28, R7, 0x10, R28 ;  /* 0x00000010071c7825 */ /* 0x002fca00078e021c */
[----:B------:R-:W3:Y:S01]  /*06d0*/  LDG.E.128 R12, desc[UR4][R28.64] ;  /* 0x000000041c0c7981 */ /* 0x000ee2000c1e1d00 */
[----:B------:R-:W-:-:S13]  /*06e0*/  ISETP.NE.AND P0, PT, R5, 0x1, PT ;  /* 0x000000010500780c */ /* 0x000fda0003f05270 */
[----:B------:R-:W0:Y:S01]  /*06f0*/  @!P0 LDC.64 R26, c[0x0][0x3a8] ;  /* 0x0000ea00ff1a8b82 */ /* 0x000e220000000a00 */
[----:B--2---:R-:W-:Y:S02]  /*0700*/  LOP3.LUT P3, RZ, R8, UR6, RZ, 0xc0, !PT ;  /* 0x0000000608ff7c12 */ /* 0x004fe4000f86c0ff */
[----:B------:R-:W-:Y:S02]  /*0710*/  LOP3.LUT P4, RZ, R9, UR6, RZ, 0xc0, !PT ;  /* 0x0000000609ff7c12 */ /* 0x000fe4000f88c0ff */
[----:B------:R-:W-:Y:S02]  /*0720*/  LOP3.LUT P5, RZ, R10, UR6, RZ, 0xc0, !PT ;  /* 0x000000060aff7c12 */ /* 0x000fe4000f8ac0ff */
[----:B------:R-:W-:Y:S01]  /*0730*/  LOP3.LUT P6, RZ, R11, UR6, RZ, 0xc0, !PT ;  /* 0x000000060bff7c12 */ /* 0x000fe2000f8cc0ff */
[--C-:B---3-5:R-:W-:Y:S01]  /*0740*/  IMAD.IADD R13, R13, 0x1, R16.reuse ;  /* 0x000000010d0d7824 */ /* 0x128fe200078e0210 */
[-C--:B------:R-:W-:Y:S01]  /*0750*/  IADD3 R12, PT, PT, R12, R16.reuse, RZ ;  /* 0x000000100c0c7210 */ /* 0x080fe20007ffe0ff */
[----:B------:R-:W-:Y:S01]  /*0760*/  IMAD.IADD R15, R15, 0x1, R16 ;  /* 0x000000010f0f7824 */ /* 0x000fe200078e0210 */
[----:B------:R-:W-:-:S02]  /*0770*/  IADD3 R14, PT, PT, R14, R16, RZ ;  /* 0x000000100e0e7210 */ /* 0x000fc40007ffe0ff */
[C---:B------:R-:W-:Y:S01]  /*0780*/  IADD3 R9, PT, PT, R13.reuse, -0x1, RZ ;  /* 0xffffffff0d097810 */ /* 0x040fe20007ffe0ff */
[----:B------:R-:W-:Y:S01]  /*0790*/  VIADD R8, R12, 0xffffffff ;  /* 0xffffffff0c087836 */ /* 0x000fe20000000000 */
[----:B0-----:R0:W-:Y:S01]  /*07a0*/  @!P0 STG.E desc[UR4][R26.64], R15 ;  /* 0x0000000f1a008986 */ /* 0x0011e2000c101904 */
[----:B------:R-:W-:Y:S01]  /*07b0*/  VIADD R10, R14, 0xffffffff ;  /* 0xffffffff0e0a7836 */ /* 0x000fe20000000000 */
[----:B------:R-:W-:Y:S01]  /*07c0*/  @P4 IADD3 R9, PT, PT, R13, RZ, RZ ;  /* 0x000000ff0d094210 */ /* 0x000fe20007ffe0ff */
[----:B------:R-:W-:Y:S02]  /*07d0*/  VIADD R11, R15, 0xffffffff ;  /* 0xffffffff0f0b7836 */ /* 0x000fe40000000000 */
[----:B------:R-:W-:Y:S02]  /*07e0*/  @P3 IMAD.MOV R8, RZ, RZ, R12 ;  /* 0x000000ffff083224 */ /* 0x000fe400078e020c */
[----:B------:R-:W-:Y:S02]  /*07f0*/  @P5 IMAD.MOV R10, RZ, RZ, R14 ;  /* 0x000000ffff0a5224 */ /* 0x000fe400078e020e */
[----:B------:R-:W-:-:S05]  /*0800*/  @P6 IMAD.MOV R11, RZ, RZ, R15 ;  /* 0x000000ffff0b6224 */ /* 0x000fca00078e020f */
[----:B------:R0:W-:Y:S02]  /*0810*/  STG.E.128 desc[UR4][R28.64], R8 ;  /* 0x000000081c007986 */ /* 0x0001e4000c101d04 */
.L_x_15:
[----:B------:R-:W-:Y:S05]  /*0820*/  BSYNC.RECONVERGENT B0 ;  /* 0x0000000000007941 */ /* 0x000fea0003800200 */
.L_x_14:
[----:B------:R-:W-:Y:S04]  /*0830*/  BSSY.RECONVERGENT B0, `(.L_x_16) ;  /* 0x000001c000007945 */ /* 0x000fe80003800200 */
[----:B------:R-:W-:Y:S05]  /*0840*/  @P1 BRA `(.L_x_17) ;  /* 0x0000000000681947 */ /* 0x000fea0003800000 */
[----:B01----:R-:W0:Y:S08]  /*0850*/  LDC.64 R8, c[0x0][0x398] ;  /* 0x0000e600ff087b82 */ /* 0x003e300000000a00 */
        /* <DEDUP_REMOVED lines=25> */
.L_x_17:
[----:B------:R-:W-:Y:S05]  /*09f0*/  BSYNC.RECONVERGENT B0 ;  /* 0x0000000000007941 */ /* 0x000fea0003800200 */
.L_x_16:
[----:B------:R-:W-:Y:S01]  /*0a00*/  BSSY.RECONVERGENT B0, `(.L_x_18) ;  /* 0x000001d000007945 */ /* 0x000fe20003800200 */
[----:B012---:R-:W-:-:S03]  /*0a10*/  IADD3 R29, PT, PT, R0, R25, R0 ;  /* 0x00000019001d7210 */ /* 0x007fc60007ffe000 */
[----:B------:R-:W-:Y:S05]  /*0a20*/  @P2 BRA `(.L_x_19) ;  /* 0x0000000000682947 */ /* 0x000fea0003800000 */
[----:B------:R-:W0:Y:S08]  /*0a30*/  LDC.64 R8, c[0x0][0x398] ;  /* 0x0000e600ff087b82 */ /* 0x000e300000000a00 */
        /* <DEDUP_REMOVED lines=25> */
.L_x_19:
[----:B------:R-:W-:Y:S05]  /*0bd0*/  BSYNC.RECONVERGENT B0 ;  /* 0x0000000000007941 */ /* 0x000fea0003800200 */
.L_x_18:
[----:B------:R-:W-:Y:S01]  /*0be0*/  IADD3 R2, PT, PT, R2, 0x4, RZ ;  /* 0x0000000402027810 */ /* 0x000fe20007ffe0ff */
[C---:B------:R-:W-:Y:S01]  /*0bf0*/  IMAD R23, R0.reuse, 0x4, R23 ;  /* 0x0000000400177824 */ /* 0x040fe200078e0217 */
[C---:B0-----:R-:W-:Y:S01]  /*0c00*/  IADD3 R25, PT, PT, R0.reuse, R29, R0 ;  /* 0x0000001d00197210 */ /* 0x041fe20007ffe000 */
[----:B------:R-:W-:Y:S01]  /*0c10*/  IMAD R21, R0, -0x4, R21 ;  /* 0xfffffffc00157824 */ /* 0x000fe200078e0215 */
[----:B------:R-:W-:Y:S01]  /*0c20*/  ISETP.NE.AND P0, PT, R2, RZ, PT ;  /* 0x000000ff0200720c */ /* 0x000fe20003f05270 */
[C---:B------:R-:W-:Y:S01]  /*0c30*/  IMAD R19, R0.reuse, 0x4, R19 ;  /* 0x0000000400137824 */ /* 0x040fe200078e0213 */
[C---:B------:R-:W-:Y:S01]  /*0c40*/  LEA R7, R0.reuse, R7, 0x2 ;  /* 0x0000000700077211 */ /* 0x040fe200078e10ff */
[C---:B------:R-:W-:Y:S02]  /*0c50*/  IMAD R17, R0.reuse, -0x4, R17 ;  /* 0xfffffffc00117824 */ /* 0x040fe400078e0211 */
[C---:B------:R-:W-:Y:S02]  /*0c60*/  IMAD R5, R0.reuse, -0x4, R5 ;  /* 0xfffffffc00057824 */ /* 0x040fe400078e0205 */
[----:B------:R-:W-:-:S06]  /*0c70*/  IMAD R3, R0, -0x4, R3 ;  /* 0xfffffffc00037824 */ /* 0x000fcc00078e0203 */
[----:B------:R-:W-:Y:S05]  /*0c80*/  @P0 BRA `(.L_x_20) ;  /* 0xfffffff400f00947 */ /* 0x000fea000383ffff */
.L_x_11:
[----:B------:R-:W-:-:S13]  /*0c90*/  ISETP.NE.AND P0, PT, R4, RZ, PT ;  /* 0x000000ff0400720c */ /* 0x000fda0003f05270 */
[----:B------:R-:W-:Y:S05]  /*0ca0*/  @!P0 EXIT ;  /* 0x000000000000894d */ /* 0x000fea0003800000 */
[----:B------:R-:W0:Y:S01]  /*0cb0*/  LDC.64 R2, c[0x0][0x380] ;  /* 0x0000e000ff027b82 */ /* 0x000e220000000a00 */
[----:B------:R-:W1:Y:S01]  /*0cc0*/  LDCU UR6, c[0x0][0x388] ;  /* 0x00007100ff0677ac */ /* 0x000e620008000800 */
[----:B------:R-:W-:Y:S01]  /*0cd0*/  IMAD.MOV R7, RZ, RZ, -R4 ;  /* 0x000000ffff077224 */ /* 0x000fe200078e0a04 */
[C---:B------:R-:W-:Y:S01]  /*0ce0*/  IADD3 R23, PT, PT, R25.reuse, 0x1, RZ ;  /* 0x0000000119177810 */ /* 0x040fe20007ffe0ff */
[----:B------:R-:W2:Y:S04]  /*0cf0*/  LDCU UR7, c[0x0][0x3b0] ;  /* 0x00007600ff0777ac */ /* 0x000ea80008000800 */
[----:B------:R-:W3:Y:S01]  /*0d00*/  LDC.64 R18, c[0x0][0x398] ;  /* 0x0000e600ff127b82 */ /* 0x000ee20000000a00 */
[----:B-1----:R-:W-:-:S07]  /*0d10*/  VIADD R17, R25, -UR6 ;  /* 0x8000000619117c36 */ /* 0x002fce0008000000 */
.L_x_23:
[----:B-1----:R-:W-:Y:S01]  /*0d20*/  IADD3 R5, PT, PT, R23, -0x1, RZ ;  /* 0xffffffff17057810 */ /* 0x002fe20007ffe0ff */
[----:B------:R-:W-:Y:S01]  /*0d30*/  VIADD R7, R7, 0x1 ;  /* 0x0000000107077836 */ /* 0x000fe20000000000 */
[----:B------:R-:W-:Y:S01]  /*0d40*/  BSSY.RECONVERGENT B0, `(.L_x_21) ;  /* 0x000001d000007945 */ /* 0x000fe20003800200 */
[----:B------:R-:W-:Y:S02]  /*0d50*/  IADD3 R23, PT, PT, R0, R23, RZ ;  /* 0x0000001700177210 */ /* 0x000fe40007ffe0ff */
[----:B------:R-:W-:Y:S02]  /*0d60*/  ISETP.GE.AND P0, PT, R5, R6, PT ;  /* 0x000000060500720c */ /* 0x000fe40003f06270 */
[----:B------:R-:W-:-:S11]  /*0d70*/  ISETP.NE.AND P5, PT, R7, RZ, PT ;  /* 0x000000ff0700720c */ /* 0x000fd60003fa5270 */
[----:B------:R-:W-:Y:S05]  /*0d80*/  @P0 BRA `(.L_x_22) ;  /* 0x0000000000600947 */ /* 0x000fea0003800000 */
[----:B---3--:R-:W-:-:S04]  /*0d90*/  IMAD.WIDE R8, R25, 0x10, R18 ;  /* 0x0000001019087825 */ /* 0x008fc800078e0212 */
[----:B0-----:R-:W-:Y:S02]  /*0da0*/  IMAD.WIDE R4, R25, 0x10, R2 ;  /* 0x0000001019047825 */ /* 0x001fe400078e0202 */
[----:B------:R-:W2:Y:S04]  /*0db0*/  LDG.E.128.CONSTANT R8, desc[UR4][R8.64] ;  /* 0x0000000408087981 */ /* 0x000ea8000c1e9d00 */
[----:B------:R-:W3:Y:S01]  /*0dc0*/  LDG.E.128 R12, desc[UR4][R4.64] ;  /* 0x00000004040c7981 */ /* 0x000ee2000c1e1d00 */
[----:B------:R-:W-:-:S13]  /*0dd0*/  ISETP.NE.AND P0, PT, R17, -0x1, PT ;  /* 0xffffffff1100780c */ /* 0x000fda0003f05270 */
[----:B------:R-:W0:Y:S01]  /*0de0*/  @!P0 LDC.64 R20, c[0x0][0x3a8] ;  /* 0x0000ea00ff148b82 */ /* 0x000e220000000a00 */
[----:B--2---:R-:W-:Y:S02]  /*0df0*/  LOP3.LUT P1, RZ, R8, UR7, RZ, 0xc0, !PT ;  /* 0x0000000708ff7c12 */ /* 0x004fe4000f82c0ff */
[----:B------:R-:W-:Y:S02]  /*0e00*/  LOP3.LUT P2, RZ, R9, UR7, RZ, 0xc0, !PT ;  /* 0x0000000709ff7c12 */ /* 0x000fe4000f84c0ff */
[----:B------:R-:W-:Y:S01]  /*0e10*/  LOP3.LUT P3, RZ, R10, UR7, RZ, 0xc0, !PT ;  /* 0x000000070aff7c12 */ /* 0x000fe2000f86c0ff */
[--C-:B---3-5:R-:W-:Y:S01]  /*0e20*/  IMAD.IADD R12, R12, 0x1, R16.reuse ;  /* 0x000000010c0c7824 */ /* 0x128fe200078e0210 */
[----:B------:R-:W-:Y:S01]  /*0e30*/  LOP3.LUT P4, RZ, R11, UR7, RZ, 0xc0, !PT ;  /* 0x000000070bff7c12 */ /* 0x000fe2000f88c0ff */
[----:B------:R-:W-:Y:S01]  /*0e40*/  IMAD.IADD R14, R14, 0x1, R16 ;  /* 0x000000010e0e7824 */ /* 0x000fe200078e0210 */
[-C--:B------:R-:W-:Y:S01]  /*0e50*/  IADD3 R13, PT, PT, R13, R16.reuse, RZ ;  /* 0x000000100d0d7210 */ /* 0x080fe20007ffe0ff */
[----:B------:R-:W-:Y:S01]  /*0e60*/  VIADD R8, R12, 0xffffffff ;  /* 0xffffffff0c087836 */ /* 0x000fe20000000000 */
[----:B------:R-:W-:Y:S01]  /*0e70*/  IADD3 R15, PT, PT, R15, R16, RZ ;  /* 0x000000100f0f7210 */ /* 0x000fe20007ffe0ff */
[----:B------:R-:W-:Y:S01]  /*0e80*/  VIADD R10, R14, 0xffffffff ;  /* 0xffffffff0e0a7836 */ /* 0x000fe20000000000 */
[----:B------:R-:W-:Y:S01]  /*0e90*/  IADD3 R9, PT, PT, R13, -0x1, RZ ;  /* 0xffffffff0d097810 */ /* 0x000fe20007ffe0ff */
[----:B------:R-:W-:Y:S01]  /*0ea0*/  @P1 IMAD.MOV R8, RZ, RZ, R12 ;  /* 0x000000ffff081224 */ /* 0x000fe200078e020c */
[----:B------:R-:W-:Y:S01]  /*0eb0*/  IADD3 R11, PT, PT, R15, -0x1, RZ ;  /* 0xffffffff0f0b7810 */ /* 0x000fe20007ffe0ff */
[----:B0-----:R1:W-:Y:S01]  /*0ec0*/  @!P0 STG.E desc[UR4][R20.64], R15 ;  /* 0x0000000f14008986 */ /* 0x0013e2000c101904 */
[----:B------:R-:W-:Y:S01]  /*0ed0*/  @P2 IADD3 R9, PT, PT, R13, RZ, RZ ;  /* 0x000000ff0d092210 */ /* 0x000fe20007ffe0ff */
[----:B------:R-:W-:-:S02]  /*0ee0*/  @P3 IMAD.MOV R10, RZ, RZ, R14 ;  /* 0x000000ffff0a3224 */ /* 0x000fc400078e020e */
[----:B------:R-:W-:-:S05]  /*0ef0*/  @P4 IADD3 R11, PT, PT, R15, RZ, RZ ;  /* 0x000000ff0f0b4210 */ /* 0x000fca0007ffe0ff */
[----:B------:R1:W-:Y:S02]  /*0f00*/  STG.E.128 desc[UR4][R4.64], R8 ;  /* 0x0000000804007986 */ /* 0x0003e4000c101d04 */
.L_x_22:
[----:B--2---:R-:W-:Y:S05]  /*0f10*/  BSYNC.RECONVERGENT B0 ;  /* 0x0000000000007941 */ /* 0x004fea0003800200 */
.L_x_21:
[C---:B------:R-:W-:Y:S01]  /*0f20*/  IMAD.IADD R25, R0.reuse, 0x1, R25 ;  /* 0x0000000100197824 */ /* 0x040fe200078e0219 */
[----:B------:R-:W-:Y:S01]  /*0f30*/  IADD3 R17, PT, PT, R0, R17, RZ ;  /* 0x0000001100117210 */ /* 0x000fe20007ffe0ff */
[----:B------:R-:W-:Y:S06]  /*0f40*/  @P5 BRA `(.L_x_23) ;  /* 0xfffffffc00745947 */ /* 0x000fec000383ffff */
[----:B------:R-:W-:Y:S05]  /*0f50*/  EXIT ;  /* 0x000000000000794d */ /* 0x000fea0003800000 */
.L_x_24:
        /* <DEDUP_REMOVED lines=10> */
.L_x_32:


//--------------------- .text._Z10scan_step1P4int4PKS_iPiiii --------------------------
	.section	.text._Z10scan_step1P4int4PKS_iPiiii,"ax",@progbits
	.align	128
        .global         _Z10scan_step1P4int4PKS_iPiiii
        .type           _Z10scan_step1P4int4PKS_iPiiii,@function
        .size           _Z10scan_step1P4int4PKS_iPiiii,(.L_x_33 - _Z10scan_step1P4int4PKS_iPiiii)
        .other          _Z10scan_step1P4int4PKS_iPiiii,@"STO_CUDA_ENTRY STV_DEFAULT"
_Z10scan_step1P4int4PKS_iPiiii:
.text._Z10scan_step1P4int4PKS_iPiiii:
[----:B------:R-:W-:Y:S01]  /*0000*/  LDC R1, c[0x0][0x37c] ;  /* 0x0000df00ff017b82 */ /* 0x000fe20000000800 */
[----:B------:R-:W0:Y:S07]  /*0010*/  S2R R0, SR_CTAID.X ;  /* 0x0000000000007919 */ /* 0x000e2e0000002500 */
[----:B------:R-:W1:Y:S01]  /*0020*/  LDC R2, c[0x0][0x370] ;  /* 0x0000dc00ff027b82 */ /* 0x000e620000000800 */
[----:B------:R-:W2:Y:S01]  /*0030*/  LDCU.64 UR10, c[0x0][0x358] ;  /* 0x00006b00ff0a77ac */ /* 0x000ea20008000a00 */
[----:B------:R-:W-:-:S06]  /*0040*/  IMAD.MOV.U32 R3, RZ, RZ, RZ ;  /* 0x000000ffff037224 */ /* 0x000fcc00078e00ff */
[----:B------:R-:W3:Y:S01]  /*0050*/  LDC R11, c[0x0][0x390] ;  /* 0x0000e400ff0b7b82 */ /* 0x000ee20000000800 */
[----:B-1----:R-:W1:Y:S01]  /*0060*/  I2F.U32.RP R8, R2 ;  /* 0x0000000200087306 */ /* 0x002e620000209000 */
[----:B0-----:R-:W-:-:S07]  /*0070*/  ISETP.NE.AND P0, PT, R0, RZ, PT ;  /* 0x000000ff0000720c */ /* 0x001fce0003f05270 */
[----:B-1----:R-:W0:Y:S06]  /*0080*/  MUFU.RCP R8, R8 ;  /* 0x0000000800087308 */ /* 0x002e2c0000001000 */
[----:B------:R-:W1:Y:S01]  /*0090*/  @P0 LDC.64 R4, c[0x0][0x398] ;  /* 0x0000e600ff040b82 */ /* 0x000e620000000a00 */
[----:B------:R-:W-:Y:S01]  /*00a0*/  @P0 VIADD R7, R0, 0xffffffff ;  /* 0xffffffff00070836 */ /* 0x000fe20000000000 */
[----:B------:R-:W4:Y:S01]  /*00b0*/  LDCU UR9, c[0x0][0x360] ;  /* 0x00006c00ff0977ac */ /* 0x000f220008000800 */
[----:B0-----:R-:W-:Y:S02]  /*00c0*/  VIADD R6, R8, 0xffffffe ;  /* 0x0ffffffe08067836 */ /* 0x001fe40000000000 */
[----:B-1----:R-:W-:-:S02]  /*00d0*/  @P0 IMAD.WIDE.U32 R4, R7, 0x4, R4 ;  /* 0x0000000407040825 */ /* 0x002fc400078e0004 */
[----:B------:R0:W1:Y:S03]  /*00e0*/  F2I.FTZ.U32.TRUNC.NTZ R7, R6 ;  /* 0x0000000600077305 */ /* 0x000066000021f000 */
[----:B--2---:R2:W5:Y:S01]  /*00f0*/  @P0 LDG.E R3, desc[UR10][R4.64] ;  /* 0x0000000a04030981 */ /* 0x004562000c1e1900 */
[----:B------:R-:W-:Y:S01]  /*0100*/  ISETP.NE.U32.AND P2, PT, R2, RZ, PT ;  /* 0x000000ff0200720c */ /* 0x000fe20003f45070 */
[----:B----4-:R-:W-:-:S03]  /*0110*/  UIADD3 UR6, UPT, UPT, UR9, -0x1, URZ ;  /* 0xffffffff09067890 */ /* 0x010fc6000fffe0ff */
[----:B------:R-:W4:Y:S01]  /*0120*/  I2F.U32.RP R10, UR9 ;  /* 0x00000009000a7d06 */ /* 0x000f220008209000 */
[----:B0-----:R-:W-:Y:S02]  /*0130*/  IMAD.MOV.U32 R6, RZ, RZ, RZ ;  /* 0x000000ffff067224 */ /* 0x001fe400078e00ff */
[----:B-1----:R-:W-:-:S04]  /*0140*/  IMAD.MOV R9, RZ, RZ, -R7 ;  /* 0x000000ffff097224 */ /* 0x002fc800078e0a07 */
[----:B--2---:R-:W-:-:S04]  /*0150*/  IMAD R5, R9, R2, RZ ;  /* 0x0000000209057224 */ /* 0x004fc800078e02ff */
[----:B------:R-:W-:Y:S01]  /*0160*/  IMAD.HI.U32 R4, R7, R5, R6 ;  /* 0x0000000507047227 */ /* 0x000fe200078e0006 */
[----:B---3--:R-:W-:Y:S01]  /*0170*/  IADD3 R5, PT, PT, R2, -0x1, R11 ;  /* 0xffffffff02057810 */ /* 0x008fe20007ffe00b */
[----:B----4-:R-:W0:Y:S04]  /*0180*/  MUFU.RCP R10, R10 ;  /* 0x0000000a000a7308 */ /* 0x010e280000001000 */
[----:B------:R-:W-:-:S05]  /*0190*/  IMAD.HI.U32 R7, R4, R5, RZ ;  /* 0x0000000504077227 */ /* 0x000fca00078e00ff */
[----:B------:R-:W-:-:S05]  /*01a0*/  IADD3 R9, PT, PT, -R7, RZ, RZ ;  /* 0x000000ff07097210 */ /* 0x000fca0007ffe1ff */
[----:B------:R-:W-:Y:S02]  /*01b0*/  IMAD R9, R2, R9, R5 ;  /* 0x0000000902097224 */ /* 0x000fe400078e0205 */
[----:B0-----:R-:W-:-:S03]  /*01c0*/  VIADD R4, R10, 0xffffffe ;  /* 0x0ffffffe0a047836 */ /* 0x001fc60000000000 */
[----:B------:R-:W-:Y:S01]  /*01d0*/  ISETP.GE.U32.AND P0, PT, R9, R2, PT ;  /* 0x000000020900720c */ /* 0x000fe20003f06070 */
[----:B------:R0:W1:Y:S02]  /*01e0*/  F2I.FTZ.U32.TRUNC.NTZ R5, R4 ;  /* 0x0000000400057305 */ /* 0x000064000021f000 */
[----:B0-----:R-:W-:-:S10]  /*01f0*/  IMAD.MOV.U32 R4, RZ, RZ, RZ ;  /* 0x000000ffff047224 */ /* 0x001fd400078e00ff */
[----:B------:R-:W-:Y:S02]  /*0200*/  @P0 IMAD.IADD R9, R9, 0x1, -R2 ;  /* 0x0000000109090824 */ /* 0x000fe400078e0a02 */
[----:B------:R-:W-:-:S03]  /*0210*/  @P0 VIADD R7, R7, 0x1 ;  /* 0x0000000107070836 */ /* 0x000fc60000000000 */
[----:B------:R-:W-:Y:S01]  /*0220*/  ISETP.GE.U32.AND P1, PT, R9, R2, PT ;  /* 0x000000020900720c */ /* 0x000fe20003f26070 */
[----:B-1----:R-:W-:-:S04]  /*0230*/  IMAD.MOV R9, RZ, RZ, -R5 ;  /* 0x000000ffff097224 */ /* 0x002fc800078e0a05 */
[----:B------:R-:W-:-:S04]  /*0240*/  IMAD R9, R9, UR9, RZ ;  /* 0x0000000909097c24 */ /* 0x000fc8000f8e02ff */
[----:B------:R-:W-:Y:S02]  /*0250*/  IMAD.HI.U32 R5, R5, R9, R4 ;  /* 0x0000000905057227 */ /* 0x000fe400078e0004 */
[----:B------:R-:W0:Y:S02]  /*0260*/  S2R R9, SR_TID.X ;  /* 0x0000000000097919 */ /* 0x000e240000002100 */
[----:B------:R-:W-:Y:S02]  /*0270*/  @P1 IADD3 R7, PT, PT, R7, 0x1, RZ ;  /* 0x0000000107071810 */ /* 0x000fe40007ffe0ff */
[----:B------:R-:W-:Y:S02]  /*0280*/  @!P2 LOP3.LUT R7, RZ, R2, RZ, 0x33, !PT ;  /* 0x00000002ff07a212 */ /* 0x000fe400078e33ff */
[----:B------:R-:W-:-:S03]  /*0290*/  ISETP.NE.U32.AND P2, PT, RZ, UR9, PT ;  /* 0x00000009ff007c0c */ /* 0x000fc6000bf45070 */
[----:B------:R-:W-:-:S04]  /*02a0*/  VIADD R4, R7, UR6 ;  /* 0x0000000607047c36 */ /* 0x000fc80008000000 */
[----:B------:R-:W-:-:S04]  /*02b0*/  IMAD.HI.U32 R8, R5, R4, RZ ;  /* 0x0000000405087227 */ /* 0x000fc800078e00ff */
[----:B------:R-:W-:-:S04]  /*02c0*/  IMAD.MOV R5, RZ, RZ, -R8 ;  /* 0x000000ffff057224 */ /* 0x000fc800078e0a08 */
[----:B------:R-:W-:-:S05]  /*02d0*/  IMAD R4, R5, UR9, R4 ;  /* 0x0000000905047c24 */ /* 0x000fca000f8e0204 */
[----:B------:R-:W-:-:S13]  /*02e0*/  ISETP.GE.U32.AND P0, PT, R4, UR9, PT ;  /* 0x0000000904007c0c */ /* 0x000fda000bf06070 */
[----:B------:R-:W-:Y:S01]  /*02f0*/  @P0 VIADD R4, R4, -UR9 ;  /* 0x8000000904040c36 */ /* 0x000fe20008000000 */
[----:B------:R-:W-:-:S04]  /*0300*/  @P0 IADD3 R8, PT, PT, R8, 0x1, RZ ;  /* 0x0000000108080810 */ /* 0x000fc80007ffe0ff */
[----:B------:R-:W-:-:S13]  /*0310*/  ISETP.GE.U32.AND P1, PT, R4, UR9, PT ;  /* 0x0000000904007c0c */ /* 0x000fda000bf26070 */
[----:B------:R-:W-:Y:S01]  /*0320*/  @P1 VIADD R8, R8, 0x1 ;  /* 0x0000000108081836 */ /* 0x000fe20000000000 */
[----:B------:R-:W-:-:S04]  /*0330*/  @!P2 LOP3.LUT R8, RZ, UR9, RZ, 0x33, !PT ;  /* 0x00000009ff08ac12 */ /* 0x000fc8000f8e33ff */
[----:B------:R-:W-:-:S13]  /*0340*/  ISETP.GE.AND P0, PT, R8, 0x1, PT ;  /* 0x000000010800780c */ /* 0x000fda0003f06270 */
[----:B0-----:R-:W-:Y:S05]  /*0350*/  @!P0 BRA `(.L_x_25) ;  /* 0x0000000400008947 */ /* 0x001fea0003800000 */
[----:B------:R-:W0:Y:S01]  /*0360*/  S2UR UR5, SR_CgaCtaId ;  /* 0x00000000000579c3 */ /* 0x000e220000008800 */
[----:B------:R-:W-:Y:S01]  /*0370*/  IMAD R10, R7, R0, RZ ;  /* 0x00000000070a7224 */ /* 0x000fe200078e02ff */
[----:B------:R-:W-:-:S03]  /*0380*/  UMOV UR4, 0x400 ;  /* 0x0000040000047882 */ /* 0x000fc60000000000 */
[----:B------:R-:W-:Y:S02]  /*0390*/  IMAD.IADD R4, R7, 0x1, R10 ;  /* 0x0000000107047824 */ /* 0x000fe400078e020a */
[----:B------:R-:W-:-:S03]  /*03a0*/  IMAD.IADD R10, R10, 0x1, R9 ;  /* 0x000000010a0a7824 */ /* 0x000fc600078e0209 */
[----:B------:R-:W-:Y:S01]  /*03b0*/  VIMNMX.U32 R11, PT, PT, R4, R11, PT ;  /* 0x0000000b040b7248 */ /* 0x000fe20003fe0000 */
[----:B0-----:R-:W-:-:S03]  /*03c0*/  ULEA UR5, UR5, UR4, 0x18 ;  /* 0x0000000405057291 */ /* 0x001fc6000f8ec0ff */
[----:B------:R-:W-:Y:S01]  /*03d0*/  UMOV UR4, URZ ;  /* 0x000000ff00047c82 */ /* 0x000fe20008000000 */
[----:B------:R-:W-:Y:S02]  /*03e0*/  ULEA UR7, UR9, UR5, 0x2 ;  /* 0x0000000509077291 */ /* 0x000fe4000f8e10ff */
[----:B------:R-:W-:-:S10]  /*03f0*/  LEA R12, R9, UR5, 0x2 ;  /* 0x00000005090c7c11 */ /* 0x000fd4000f8e10ff */
.L_x_28:
[----:B------:R-:W-:Y:S01]  /*0400*/  BAR.SYNC.DEFER_BLOCKING 0x0 ;  /* 0x0000000000007b1d */ /* 0x000fe20000010000 */
[C---:B------:R-:W-:Y:S02]  /*0410*/  ISETP.GE.AND P0, PT, R10.reuse, R11, PT ;  /* 0x0000000b0a00720c */ /* 0x040fe40003f06270 */
[----:B--2---:R-:W-:Y:S02]  /*0420*/  CS2R R6, SRZ ;  /* 0x0000000000067805 */ /* 0x004fe4000001ff00 */
[----:B------:R-:W-:Y:S01]  /*0430*/  CS2R R4, SRZ ;  /* 0x0000000000047805 */ /* 0x000fe2000001ff00 */
[----:B0-----:R-:W0:Y:S01]  /*0440*/  LDCU UR8, c[0x0][0x3a4] ;  /* 0x00007480ff0877ac */ /* 0x001e220008000800 */
[----:B-1----:R-:W1:Y:S07]  /*0450*/  LDCU UR12, c[0x0][0x390] ;  /* 0x00007200ff0c77ac */ /* 0x002e6e0008000800 */
[----:B------:R-:W2:Y:S02]  /*0460*/  @!P0 LDC.64 R14, c[0x0][0x388] ;  /* 0x0000e200ff0e8b82 */ /* 0x000ea40000000a00 */
[----:B--2---:R-:W-:-:S05]  /*0470*/  @!P0 IMAD.WIDE R14, R10, 0x10, R14 ;  /* 0x000000100a0e8825 */ /* 0x004fca00078e020e */
[----:B------:R-:W2:Y:S01]  /*0480*/  @!P0 LDG.E.128.CONSTANT R4, desc[UR10][R14.64] ;  /* 0x0000000a0e048981 */ /* 0x000ea2000c1e9d00 */
[----:B0-----:R-:W-:Y:S01]  /*0490*/  ISETP.NE.AND P0, PT, RZ, UR8, PT ;  /* 0x00000008ff007c0c */ /* 0x001fe2000bf05270 */
[----:B------:R-:W-:Y:S01]  /*04a0*/  UISETP.GE.U32.AND UP0, UPT, UR9, 0x2, UPT ;  /* 0x000000020900788c */ /* 0x000fe2000bf06070 */
[----:B------:R-:W-:-:S11]  /*04b0*/  HFMA2 R16, -RZ, RZ, 0, 0 ;  /* 0x00000000ff107431 */ /* 0x000fd600000001ff */
[----:B------:R-:W2:Y:S02]  /*04c0*/  @P0 LDC R13, c[0x0][0x3a8] ;  /* 0x0000ea00ff0d0b82 */ /* 0x000ea40000000800 */
[-C--:B--2---:R-:W-:Y:S02]  /*04d0*/  @P0 LOP3.LUT P1, RZ, R4, R13.reuse, RZ, 0xc0, !PT ;  /* 0x0000000d04ff0212 */ /* 0x084fe4000782c0ff */
[-C--:B------:R-:W-:Y:S02]  /*04e0*/  @P0 LOP3.LUT P2, RZ, R5, R13.reuse, RZ, 0xc0, !PT ;  /* 0x0000000d05ff0212 */ /* 0x080fe4000784c0ff */
[-C--:B------:R-:W-:Y:S02]  /*04f0*/  @P0 LOP3.LUT P3, RZ, R6, R13.reuse, RZ, 0xc0, !PT ;  /* 0x0000000d06ff0212 */ /* 0x080fe4000786c0ff */
[----:B------:R-:W-:Y:S02]  /*0500*/  @P0 LOP3.LUT P4, RZ, R7, R13, RZ, 0xc0, !PT ;  /* 0x0000000d07ff0212 */ /* 0x000fe4000788c0ff */
[----:B------:R-:W-:-:S02]  /*0510*/  @P0 SEL R4, RZ, 0x1, P1 ;  /* 0x00000001ff040807 */ /* 0x000fc40000800000 */
[----:B------:R-:W-:Y:S02]  /*0520*/  @P0 SEL R5, RZ, 0x1, P2 ;  /* 0x00000001ff050807 */ /* 0x000fe40001000000 */
[----:B------:R-:W-:Y:S02]  /*0530*/  @P0 SEL R6, RZ, 0x1, P3 ;  /* 0x00000001ff060807 */ /* 0x000fe40001800000 */
[----:B------:R-:W-:Y:S02]  /*0540*/  @P0 SEL R7, RZ, 0x1, P4 ;  /* 0x00000001ff070807 */ /* 0x000fe40002000000 */
[----:B------:R-:W-:Y:S02]  /*0550*/  IADD3 R14, PT, PT, R6, R4, R5 ;  /* 0x00000004060e7210 */ /* 0x000fe40007ffe005 */
[----:B------:R-:W-:-:S03]  /*0560*/  ISETP.NE.AND P1, PT, R9, RZ, PT ;  /* 0x000000ff0900720c */ /* 0x000fc60003f25270 */
[----:B------:R-:W-:-:S05]  /*0570*/  IMAD.IADD R13, R14, 0x1, R7 ;  /* 0x000000010e0d7824 */ /* 0x000fca00078e0207 */
[----:B------:R0:W-:Y:S01]  /*0580*/  STS [R12], R13 ;  /* 0x0000000d0c007388 */ /* 0x0001e20000000800 */
[----:B-1----:R-:W-:Y:S05]  /*0590*/  BRA.U !UP0, `(.L_x_26) ;  /* 0x0000000108307547 */ /* 0x002fea000b800000 */
[----:B------:R-:W-:-:S05]  /*05a0*/  UMOV UR8, 0x1 ;  /* 0x0000000100087882 */ /* 0x000fca0000000000 */
.L_x_27:
[----:B------:R-:W-:Y:S01]  /*05b0*/  BAR.SYNC.DEFER_BLOCKING 0x0 ;  /* 0x0000000000007b1d */ /* 0x000fe20000010000 */
[----:B------:R-:W-:-:S13]  /*05c0*/  ISETP.GE.U32.AND P0, PT, R9, UR8, PT ;  /* 0x0000000809007c0c */ /* 0x000fda000bf06070 */
[----:B------:R-:W-:Y:S01]  /*05d0*/  @P0 VIADD R14, R9, -UR8 ;  /* 0x80000008090e0c36 */ /* 0x000fe20008000000 */
[----:B------:R-:W-:-:S04]  /*05e0*/  USHF.L.U32 UR8, UR8, 0x1, URZ ;  /* 0x0000000108087899 */ /* 0x000fc800080006ff */
[----:B------:R-:W-:Y:S01]  /*05f0*/  @P0 LEA R14, R14, UR5, 0x2 ;  /* 0x000000050e0e0c11 */ /* 0x000fe2000f8e10ff */
[----:B------:R-:W-:-:S05]  /*0600*/  UISETP.GE.U32.AND UP0, UPT, UR8, UR9, UPT ;  /* 0x000000090800728c */ /* 0x000fca000bf06070 */
[----:B------:R-:W0:Y:S02]  /*0610*/  @P0 LDS R14, [R14] ;  /* 0x000000000e0e0984 */ /* 0x000e240000000800 */
[----:B01----:R-:W-:Y:S01]  /*0620*/  @P0 IMAD.IADD R13, R13, 0x1, R14 ;  /* 0x000000010d0d0824 */ /* 0x003fe200078e020e */
[----:B------:R-:W-:Y:S06]  /*0630*/  BAR.SYNC.DEFER_BLOCKING 0x0 ;  /* 0x0000000000007b1d */ /* 0x000fec0000010000 */
[----:B------:R1:W-:Y:S01]  /*0640*/  STS [R12], R13 ;  /* 0x0000000d0c007388 */ /* 0x0003e20000000800 */
[----:B------:R-:W-:Y:S05]  /*0650*/  BRA.U !UP0, `(.L_x_27) ;  /* 0xfffffffd08d47547 */ /* 0x000fea000b83ffff */
.L_x_26:
[----:B------:R-:W-:Y:S01]  /*0660*/  BAR.SYNC.DEFER_BLOCKING 0x0 ;  /* 0x0000000000007b1d */ /* 0x000fe20000010000 */
[----:B------:R-:W-:Y:S01]  /*0670*/  ISETP.GE.AND P0, PT, R10, UR12, PT ;  /* 0x0000000c0a007c0c */ /* 0x000fe2000bf06270 */
[----:B------:R-:W-:-:S12]  /*0680*/  UIADD3 UR4, UPT, UPT, UR4, 0x1, URZ ;  /* 0x0000000104047890 */ /* 0x000fd8000fffe0ff */
[----:B------:R-:W2:Y:S01]  /*0690*/  @!P0 LDC.64 R14, c[0x0][0x380] ;  /* 0x0000e000ff0e8b82 */ /* 0x000ea20000000a00 */
[----:B------:R-:W3:Y:S04]  /*06a0*/  @P1 LDS R16, [R12+-0x4] ;  /* 0xfffffc000c101984 */ /* 0x000ee80000000800 */
[----:B------:R-:W4:Y:S01]  /*06b0*/  LDS R18, [UR7+-0x4] ;  /* 0xfffffc07ff127984 */ /* 0x000f220008000800 */
[----:B--2---:R-:W-:-:S04]  /*06c0*/  @!P0 IMAD.WIDE R14, R10, 0x10, R14 ;  /* 0x000000100a0e8825 */ /* 0x004fc800078e020e */
[----:B------:R-:W-:Y:S01]  /*06d0*/  VIADD R10, R10, UR9 ;  /* 0x000000090a0a7c36 */ /* 0x000fe20008000000 */
[--C-:B---3-5:R-:W-:Y:S01]  /*06e0*/  IADD3 R4, PT, PT, R4, R16, R3.reuse ;  /* 0x0000001004047210 */ /* 0x128fe20007ffe003 */
[----:B----4-:R-:W-:-:S04]  /*06f0*/  IMAD.IADD R3, R18, 0x1, R3 ;  /* 0x0000000112037824 */ /* 0x010fc800078e0203 */
[----:B------:R-:W-:-:S04]  /*0700*/  IMAD.IADD R5, R4, 0x1, R5 ;  /* 0x0000000104057824 */ /* 0x000fc800078e0205 */
[----:B------:R-:W-:-:S05]  /*0710*/  IMAD.IADD R6, R5, 0x1, R6 ;  /* 0x0000000105067824 */ /* 0x000fca00078e0206 */
[----:B------:R-:W-:-:S05]  /*0720*/  IADD3 R7, PT, PT, R6, R7, RZ ;  /* 0x0000000706077210 */ /* 0x000fca0007ffe0ff */
[----:B------:R2:W-:Y:S01]  /*0730*/  @!P0 STG.E.128 desc[UR10][R14.64], R4 ;  /* 0x000000040e008986 */ /* 0x0005e2000c101d0a */
[----:B------:R-:W-:-:S13]  /*0740*/  ISETP.NE.AND P0, PT, R8, UR4, PT ;  /* 0x0000000408007c0c */ /* 0x000fda000bf05270 */
[----:B------:R-:W-:Y:S05]  /*0750*/  @P0 BRA `(.L_x_28) ;  /* 0xfffffffc00280947 */ /* 0x000fea000383ffff */
.L_x_25:
[----:B------:R-:W-:-:S04]  /*0760*/  ISETP.NE.AND P0, PT, R9, UR6, PT ;  /* 0x0000000609007c0c */ /* 0x000fc8000bf05270 */
[----:B------:R-:W-:-:S13]  /*0770*/  ISETP.LT.U32.OR P0, PT, R2, 0x2, P0 ;  /* 0x000000020200780c */ /* 0x000fda0000701470 */
[----:B------:R-:W-:Y:S05]  /*0780*/  @P0 EXIT ;  /* 0x000000000000094d */ /* 0x000fea0003800000 */
[----:B-----5:R-:W3:Y:S02]  /*0790*/  LDC.64 R2, c[0x0][0x398] ;  /* 0x0000e600ff027b82 */ /* 0x020ee40000000a00 */
[----:B---3--:R-:W-:-:S05]  /*07a0*/  IMAD.WIDE.U32 R2, R0, 0x4, R2 ;  /* 0x0000000400027825 */ /* 0x008fca00078e0002 */
[----:B------:R-:W-:Y:S01]  /*07b0*/  STG.E desc[UR10][R2.64], R7 ;  /* 0x0000000702007986 */ /* 0x000fe2000c10190a */
[----:B------:R-:W-:Y:S05]  /*07c0*/  EXIT ;  /* 0x000000000000794d */ /* 0x000fea0003800000 */
.L_x_29:
        /* <DEDUP_REMOVED lines=11> */
.L_x_33:


//--------------------- .text._Z4initPii          --------------------------
	.section	.text._Z4initPii,"ax",@progbits
	.align	128
        .global         _Z4initPii
        .type           _Z4initPii,@function
        .size           _Z4initPii,(.L_x_34 - _Z4initPii)
        .other          _Z4initPii,@"STO_CUDA_ENTRY STV_DEFAULT"
_Z4initPii:
.text._Z4initPii:
[----:B------:R-:W-:Y:S01]  /*0000*/  LDC R1, c[0x0][0x37c] ;  /* 0x0000df00ff017b82 */ /* 0x000fe20000000800 */
[----:B------:R-:W0:Y:S01]  /*0010*/  S2R R5, SR_TID.X ;  /* 0x0000000000057919 */ /* 0x000e220000002100 */
[----:B------:R-:W0:Y:S01]  /*0020*/  LDCU UR4, c[0x0][0x360] ;  /* 0x00006c00ff0477ac */ /* 0x000e220008000800 */
[----:B------:R-:W0:Y:S01]  /*0030*/  S2R R0, SR_CTAID.X ;  /* 0x0000000000007919 */ /* 0x000e220000002500 */
[----:B------:R-:W1:Y:S01]  /*0040*/  LDCU UR6, c[0x0][0x388] ;  /* 0x00007100ff0677ac */ /* 0x000e620008000800 */
[----:B0-----:R-:W-:-:S05]  /*0050*/  IMAD R5, R0, UR4, R5 ;  /* 0x0000000400057c24 */ /* 0x001fca000f8e0205 */
[----:B-1----:R-:W-:-:S13]  /*0060*/  ISETP.GE.AND P0, PT, R5, UR6, PT ;  /* 0x0000000605007c0c */ /* 0x002fda000bf06270 */
[----:B------:R-:W-:Y:S05]  /*0070*/  @P0 EXIT ;  /* 0x000000000000094d */ /* 0x000fea0003800000 */
[----:B------:R-:W0:Y:S01]  /*0080*/  LDC.64 R2, c[0x0][0x380] ;  /* 0x0000e000ff027b82 */ /* 0x000e220000000a00 */
[----:B------:R-:W1:Y:S01]  /*0090*/  LDCU.64 UR4, c[0x0][0x358] ;  /* 0x00006b00ff0477ac */ /* 0x000e620008000a00 */
[C---:B------:R-:W-:Y:S01]  /*00a0*/  IADD3 R7, PT, PT, -R5.reuse, UR6, RZ ;  /* 0x0000000605077c10 */ /* 0x040fe2000fffe1ff */
[----:B0-----:R-:W-:-:S05]  /*00b0*/  IMAD.WIDE R2, R5, 0x4, R2 ;  /* 0x0000000405027825 */ /* 0x001fca00078e0202 */
[----:B-1----:R-:W-:Y:S01]  /*00c0*/  STG.E desc[UR4][R2.64], R7 ;  /* 0x0000000702007986 */ /* 0x002fe2000c101904 */
[----:B------:R-:W-:Y:S05]  /*00d0*/  EXIT ;  /* 0x000000000000794d */ /* 0x000fea0003800000 */
.L_x_30:
        /* <DEDUP_REMOVED lines=10> */
.L_x_34:


//--------------------- .nv.shared._Z7reorderPKiS0_PiiS1_i --------------------------
	.section	.nv.shared._Z7reorderPKiS0_PiiS1_i,"aw",@nobits
	.sectionflags	@""
	.align	16
.nv.shared._Z7reorderPKiS0_PiiS1_i:
	.zero		1040


//--------------------- .nv.shared.reserved.0     --------------------------
	.section	.nv.shared.reserved.0,"aw",@nobits
	.weak		__nv_reservedSMEM_offset_0_alias
	.size		__nv_reservedSMEM_offset_0_alias, 0, 64
	.other		__nv_reservedSMEM_offset_0_alias,@"STO_CUDA_RESERVED_SHARED STV_DEFAULT"
__nv_reservedSMEM_offset_0_alias:
	.zero		0
	.zero		64


//--------------------- .nv.shared._Z5fixupP4int4iPKiPKS_iPii --------------------------
	.section	.nv.shared._Z5fixupP4int4iPKiPKS_iPii,"aw",@nobits
	.sectionflags	@""
	.align	16
	.zero		1024


//--------------------- .nv.shared._Z10scan_step1P4int4PKS_iPiiii --------------------------
	.section	.nv.shared._Z10scan_step1P4int4PKS_iPiiii,"aw",@nobits
	.sectionflags	@""
	.align	16
	.zero		1024


//--------------------- .nv.shared._Z4initPii     --------------------------
	.section	.nv.shared._Z4initPii,"aw",@nobits
	.sectionflags	@""
	.align	16
	.zero		1024


//--------------------- .nv.constant0._Z7reorderPKiS0_PiiS1_i --------------------------
	.section	.nv.constant0._Z7reorderPKiS0_PiiS1_i,"a",@progbits
	.sectionflags	@""
	.align	4
.nv.constant0._Z7reorderPKiS0_PiiS1_i:
	.zero		940


//--------------------- .nv.constant0._Z5fixupP4int4iPKiPKS_iPii --------------------------
	.section	.nv.constant0._Z5fixupP4int4iPKiPKS_iPii,"a",@progbits
	.sectionflags	@""
	.align	4
.nv.constant0._Z5fixupP4int4iPKiPKS_iPii:
	.zero		948


//--------------------- .nv.constant0._Z10scan_step1P4int4PKS_iPiiii --------------------------
	.section	.nv.constant0._Z10scan_step1P4int4PKS_iPiiii,"a",@progbits
	.sectionflags	@""
	.align	4
.nv.constant0._Z10scan_step1P4int4PKS_iPiiii:
	.zero		940


//--------------------- .nv.constant0._Z4initPii  --------------------------
	.section	.nv.constant0._Z4initPii,"a",@progbits
	.sectionflags	@""
	.align	4
.nv.constant0._Z4initPii:
	.zero		908


//--------------------- SYMBOLS --------------------------

	.type		.nv.reservedSmem.offset0,@object
	.size		.nv.reservedSmem.offset0,0x4
	.type		.nv.reservedSmem.cap,@object
	.size		.nv.reservedSmem.cap,0x4
